// auto-generated by cutlass_sweep.gemm — config: {"arch": "sm_100", "cluster_m": 4, "cluster_n": 2, "dtype": "tf32", "dtype_b": "tf32", "layout": "nt", "stages": 0, "tile_k": 64, "tile_m": 64, "tile_n": 64}
#include "cutlass/cutlass.h"
#include "cutlass/gemm/collective/collective_builder.hpp"
#include "cutlass/gemm/device/gemm_universal_adapter.h"
#include "cutlass/gemm/kernel/gemm_universal.hpp"
#include "cutlass/epilogue/collective/collective_builder.hpp"

using ElemA = cutlass::tfloat32_t;
using ElemB = cutlass::tfloat32_t;
using ElemCD = cutlass::tfloat32_t;
using Acc  = float;
using TileShape    = cute::Shape<cute::_64, cute::_64, cute::_64>;
using ClusterShape = cute::Shape<cute::_4, cute::_2, cute::_1>;

using CollectiveEpilogue = typename cutlass::epilogue::collective::CollectiveBuilder<
    cutlass::arch::Sm100, cutlass::arch::OpClassTensorOp,
    TileShape, ClusterShape,
    cutlass::epilogue::collective::EpilogueTileAuto,
    Acc, Acc,
    ElemCD, cutlass::layout::RowMajor, 128 / cutlass::sizeof_bits<ElemCD>::value,
    ElemCD, cutlass::layout::RowMajor, 128 / cutlass::sizeof_bits<ElemCD>::value,
    cutlass::epilogue::collective::EpilogueScheduleAuto
  >::CollectiveOp;

using CollectiveMainloop = typename cutlass::gemm::collective::CollectiveBuilder<
    cutlass::arch::Sm100, cutlass::arch::OpClassTensorOp,
    ElemA, cutlass::layout::RowMajor, 128 / cutlass::sizeof_bits<ElemA>::value,
    ElemB, cutlass::layout::ColumnMajor, 128 / cutlass::sizeof_bits<ElemB>::value,
    Acc,
    TileShape, ClusterShape,
    cutlass::gemm::collective::StageCountAutoCarveout<static_cast<int>(sizeof(typename CollectiveEpilogue::SharedStorage))>,
    cutlass::gemm::collective::KernelScheduleAuto
  >::CollectiveOp;

using GemmKernel = cutlass::gemm::kernel::GemmUniversal<
    cute::Shape<int,int,int,int>,
    CollectiveMainloop,
    CollectiveEpilogue
>;
using Gemm = cutlass::gemm::device::GemmUniversalAdapter<GemmKernel>;

// Force the device kernel symbol into the cubin without needing a host main.
auto* _anchor = &cutlass::device_kernel<GemmKernel>;


// ===== COMPILED SASS (sm_100a) =====

	.target	sm_100a

	.elftype	@"ET_EXEC"


//--------------------- .note.nv.tkinfo           --------------------------
	.section	.note.nv.tkinfo,"",@"SHT_NOTE"
	.sectionflags	@"SHF_NOTE_NV_TKINFO"
	.tkinfo
        /*0018*/ 	.word	0x00000002
        /*0030*/ 	.string	""
        /*0030*/ 	.string	"ptxas"
        /*0030*/ 	.string	"Cuda compilation tools, release 13.0, V13.0.88"
        /*0030*/ 	.string	"Build cuda_13.0.r13.0/compiler.36424714_0"
        /*0030*/ 	.string	"-arch sm_100a -m 64 "



//--------------------- .note.nv.cuinfo           --------------------------
	.section	.note.nv.cuinfo,"",@"SHT_NOTE"
	.sectionflags	@"SHF_NOTE_NV_CUINFO"
        /*0018*/ 	.short	0x0002
        /*001a*/ 	.short	0x0064
        /*001c*/ 	.short	0x0082
	.zero		2


//--------------------- .nv.info                  --------------------------
	.section	.nv.info,"",@"SHT_CUDA_INFO"
	.align	4


	//----- nvinfo : EIATTR_REGCOUNT
	.align		4
        /*0000*/ 	.byte	0x04, 0x2f
        /*0002*/ 	.short	(.L_19 - .L_18)
	.align		4
.L_18:
        /*0004*/ 	.word	index@(_ZN7cutlass13device_kernelINS_4gemm6kernel13GemmUniversalIN4cute5tupleIJiiiiEEENS1_10collective13CollectiveMmaINS1_35MainloopSm100TmaUmmaWarpSpecializedILi6ELi2ELi4ENS5_IJNS4_1CILi4EEENSA_ILi2EEENSA_ILi1EEEEEEEENS5_IJNSA_ILi64EEESG_SG_EEENS_10tfloat32_tENS5_IJlSD_lEEESI_SJ_NS4_8TiledMMAINS4_8MMA_AtomIJNS4_17SM100_MMA_TF32_SSISI_SI_fLi64ELi64ELNS4_4UMMA5MajorE0ELSO_0ELNSN_7ScaleInE0ELSP_0EEEEEENS4_6LayoutINS5_IJSD_SD_SD_EEENS5_IJNSA_ILi0EEESU_SU_EEEEENS5_IJNS4_10UnderscoreESX_SX_EEEEENS4_23SM90_TMA_LOAD_MULTICASTENS4_14ComposedLayoutINS4_7SwizzleILi3ELi4ELi3EEENS4_18smem_ptr_flag_bitsILi32EEENSS_INS5_IJNSA_ILi8EEENSA_ILi32EEEEEENS5_IJS17_SD_EEEEEEEvNS4_8identityES10_S1B_vS1C_EENS_8epilogue10collective18CollectiveEpilogueINS1E_23Sm100TmaWarpSpecializedILi3ELi2ELi16ELb1ELb0EEEJSH_NS5_IJNSS_ISG_SD_EENSS_IS17_SD_EEEEESI_SJ_SI_SJ_NS1E_6fusion15FusionCallbacksIS1I_NS1M_17LinearCombinationISI_fSI_fLNS_15FloatRoundStyleE2EEESH_S1L_JEEENS4_5SM1004TMEM4LOAD26SM100_TMEM_LOAD_16dp128b8xENS4_13SM90_TMA_LOADES1B_NS4_17SM75_U32x4_LDSM_NENS4_14SM90_TMA_STOREES1B_NS4_17SM90_U32x4_STSM_NENS4_39AutoVectorizingCopyWithAssumedAlignmentILi128EEEEEEvvEEEEvNT_6ParamsE)
        /*0008*/ 	.word	0x00000050


	//----- nvinfo : EIATTR_FRAME_SIZE
	.align		4
.L_19:
        /*000c*/ 	.byte	0x04, 0x11
        /*000e*/ 	.short	(.L_21 - .L_20)
	.align		4
.L_20:
        /*0010*/ 	.word	index@($__internal_2_$__cuda_sm10x_tcgen05_guardrail_trap_unallocated_columns_being_dealloced)
        /*0014*/ 	.word	0x00000000


	//----- nvinfo : EIATTR_FRAME_SIZE
	.align		4
.L_21:
        /*0018*/ 	.byte	0x04, 0x11
        /*001a*/ 	.short	(.L_23 - .L_22)
	.align		4
.L_22:
        /*001c*/ 	.word	index@($__internal_1_$__cuda_sm10x_tcgen05_guardrail_trap_phase_invalid_during_alloc)
        /*0020*/ 	.word	0x00000000


	//----- nvinfo : EIATTR_FRAME_SIZE
	.align		4
.L_23:
        /*0024*/ 	.byte	0x04, 0x11
        /*0026*/ 	.short	(.L_25 - .L_24)
	.align		4
.L_24:
        /*0028*/ 	.word	index@($__internal_0_$__cuda_sm10x_tcgen05_guardrail_trap_col_being_dealloced_not_returned_by_alloc)
        /*002c*/ 	.word	0x00000000


	//----- nvinfo : EIATTR_FRAME_SIZE
	.align		4
.L_25:
        /*0030*/ 	.byte	0x04, 0x11
        /*0032*/ 	.short	(.L_27 - .L_26)
	.align		4
.L_26:
        /*0034*/ 	.word	index@(_ZN7cutlass13device_kernelINS_4gemm6kernel13GemmUniversalIN4cute5tupleIJiiiiEEENS1_10collective13CollectiveMmaINS1_35MainloopSm100TmaUmmaWarpSpecializedILi6ELi2ELi4ENS5_IJNS4_1CILi4EEENSA_ILi2EEENSA_ILi1EEEEEEEENS5_IJNSA_ILi64EEESG_SG_EEENS_10tfloat32_tENS5_IJlSD_lEEESI_SJ_NS4_8TiledMMAINS4_8MMA_AtomIJNS4_17SM100_MMA_TF32_SSISI_SI_fLi64ELi64ELNS4_4UMMA5MajorE0ELSO_0ELNSN_7ScaleInE0ELSP_0EEEEEENS4_6LayoutINS5_IJSD_SD_SD_EEENS5_IJNSA_ILi0EEESU_SU_EEEEENS5_IJNS4_10UnderscoreESX_SX_EEEEENS4_23SM90_TMA_LOAD_MULTICASTENS4_14ComposedLayoutINS4_7SwizzleILi3ELi4ELi3EEENS4_18smem_ptr_flag_bitsILi32EEENSS_INS5_IJNSA_ILi8EEENSA_ILi32EEEEEENS5_IJS17_SD_EEEEEEEvNS4_8identityES10_S1B_vS1C_EENS_8epilogue10collective18CollectiveEpilogueINS1E_23Sm100TmaWarpSpecializedILi3ELi2ELi16ELb1ELb0EEEJSH_NS5_IJNSS_ISG_SD_EENSS_IS17_SD_EEEEESI_SJ_SI_SJ_NS1E_6fusion15FusionCallbacksIS1I_NS1M_17LinearCombinationISI_fSI_fLNS_15FloatRoundStyleE2EEESH_S1L_JEEENS4_5SM1004TMEM4LOAD26SM100_TMEM_LOAD_16dp128b8xENS4_13SM90_TMA_LOADES1B_NS4_17SM75_U32x4_LDSM_NENS4_14SM90_TMA_STOREES1B_NS4_17SM90_U32x4_STSM_NENS4_39AutoVectorizingCopyWithAssumedAlignmentILi128EEEEEEvvEEEEvNT_6ParamsE)
        /*0038*/ 	.word	0x00000000


	//----- nvinfo : EIATTR_MIN_STACK_SIZE
	.align		4
.L_27:
        /*003c*/ 	.byte	0x04, 0x12
        /*003e*/ 	.short	(.L_29 - .L_28)
	.align		4
.L_28:
        /*0040*/ 	.word	index@(_ZN7cutlass13device_kernelINS_4gemm6kernel13GemmUniversalIN4cute5tupleIJiiiiEEENS1_10collective13CollectiveMmaINS1_35MainloopSm100TmaUmmaWarpSpecializedILi6ELi2ELi4ENS5_IJNS4_1CILi4EEENSA_ILi2EEENSA_ILi1EEEEEEEENS5_IJNSA_ILi64EEESG_SG_EEENS_10tfloat32_tENS5_IJlSD_lEEESI_SJ_NS4_8TiledMMAINS4_8MMA_AtomIJNS4_17SM100_MMA_TF32_SSISI_SI_fLi64ELi64ELNS4_4UMMA5MajorE0ELSO_0ELNSN_7ScaleInE0ELSP_0EEEEEENS4_6LayoutINS5_IJSD_SD_SD_EEENS5_IJNSA_ILi0EEESU_SU_EEEEENS5_IJNS4_10UnderscoreESX_SX_EEEEENS4_23SM90_TMA_LOAD_MULTICASTENS4_14ComposedLayoutINS4_7SwizzleILi3ELi4ELi3EEENS4_18smem_ptr_flag_bitsILi32EEENSS_INS5_IJNSA_ILi8EEENSA_ILi32EEEEEENS5_IJS17_SD_EEEEEEEvNS4_8identityES10_S1B_vS1C_EENS_8epilogue10collective18CollectiveEpilogueINS1E_23Sm100TmaWarpSpecializedILi3ELi2ELi16ELb1ELb0EEEJSH_NS5_IJNSS_ISG_SD_EENSS_IS17_SD_EEEEESI_SJ_SI_SJ_NS1E_6fusion15FusionCallbacksIS1I_NS1M_17LinearCombinationISI_fSI_fLNS_15FloatRoundStyleE2EEESH_S1L_JEEENS4_5SM1004TMEM4LOAD26SM100_TMEM_LOAD_16dp128b8xENS4_13SM90_TMA_LOADES1B_NS4_17SM75_U32x4_LDSM_NENS4_14SM90_TMA_STOREES1B_NS4_17SM90_U32x4_STSM_NENS4_39AutoVectorizingCopyWithAssumedAlignmentILi128EEEEEEvvEEEEvNT_6ParamsE)
        /*0044*/ 	.word	0x00000000
.L_29:


//--------------------- .nv.compat                --------------------------
	.section	.nv.compat,"",@"SHT_CUDA_COMPAT_INFO"
	.align	4
        /*0000*/ 	.byte	0x02, 0x09, 0x01, 0x00, 0x02, 0x02, 0x02, 0x00, 0x02, 0x05, 0x05, 0x00, 0x03, 0x07, 0x01, 0x01
        /*0010*/ 	.byte	0x02, 0x03, 0x01, 0x00, 0x02, 0x06, 0x01, 0x00, 0x04, 0x0b, 0x08, 0x00, 0x09, 0x00, 0x00, 0x00
        /*0020*/ 	.byte	0x00, 0x00, 0x00, 0x00


//--------------------- .nv.info._ZN7cutlass13device_kernelINS_4gemm6kernel13GemmUniversalIN4cute5tupleIJiiiiEEENS1_10collective13CollectiveMmaINS1_35MainloopSm100TmaUmmaWarpSpecializedILi6ELi2ELi4ENS5_IJNS4_1CILi4EEENSA_ILi2EEENSA_ILi1EEEEEEEENS5_IJNSA_ILi64EEESG_SG_EEENS_10tfloat32_tENS5_IJlSD_lEEESI_SJ_NS4_8TiledMMAINS4_8MMA_AtomIJNS4_17SM100_MMA_TF32_SSISI_SI_fLi64ELi64ELNS4_4UMMA5MajorE0ELSO_0ELNSN_7ScaleInE0ELSP_0EEEEEENS4_6LayoutINS5_IJSD_SD_SD_EEENS5_IJNSA_ILi0EEESU_SU_EEEEENS5_IJNS4_10UnderscoreESX_SX_EEEEENS4_23SM90_TMA_LOAD_MULTICASTENS4_14ComposedLayoutINS4_7SwizzleILi3ELi4ELi3EEENS4_18smem_ptr_flag_bitsILi32EEENSS_INS5_IJNSA_ILi8EEENSA_ILi32EEEEEENS5_IJS17_SD_EEEEEEEvNS4_8identityES10_S1B_vS1C_EENS_8epilogue10collective18CollectiveEpilogueINS1E_23Sm100TmaWarpSpecializedILi3ELi2ELi16ELb1ELb0EEEJSH_NS5_IJNSS_ISG_SD_EENSS_IS17_SD_EEEEESI_SJ_SI_SJ_NS1E_6fusion15FusionCallbacksIS1I_NS1M_17LinearCombinationISI_fSI_fLNS_15FloatRoundStyleE2EEESH_S1L_JEEENS4_5SM1004TMEM4LOAD26SM100_TMEM_LOAD_16dp128b8xENS4_13SM90_TMA_LOADES1B_NS4_17SM75_U32x4_LDSM_NENS4_14SM90_TMA_STOREES1B_NS4_17SM90_U32x4_STSM_NENS4_39AutoVectorizingCopyWithAssumedAlignmentILi128EEEEEEvvEEEEvNT_6ParamsE --------------------------
	.section	.nv.info._ZN7cutlass13device_kernelINS_4gemm6kernel13GemmUniversalIN4cute5tupleIJiiiiEEENS1_10collective13CollectiveMmaINS1_35MainloopSm100TmaUmmaWarpSpecializedILi6ELi2ELi4ENS5_IJNS4_1CILi4EEENSA_ILi2EEENSA_ILi1EEEEEEEENS5_IJNSA_ILi64EEESG_SG_EEENS_10tfloat32_tENS5_IJlSD_lEEESI_SJ_NS4_8TiledMMAINS4_8MMA_AtomIJNS4_17SM100_MMA_TF32_SSISI_SI_fLi64ELi64ELNS4_4UMMA5MajorE0ELSO_0ELNSN_7ScaleInE0ELSP_0EEEEEENS4_6LayoutINS5_IJSD_SD_SD_EEENS5_IJNSA_ILi0EEESU_SU_EEEEENS5_IJNS4_10UnderscoreESX_SX_EEEEENS4_23SM90_TMA_LOAD_MULTICASTENS4_14ComposedLayoutINS4_7SwizzleILi3ELi4ELi3EEENS4_18smem_ptr_flag_bitsILi32EEENSS_INS5_IJNSA_ILi8EEENSA_ILi32EEEEEENS5_IJS17_SD_EEEEEEEvNS4_8identityES10_S1B_vS1C_EENS_8epilogue10collective18CollectiveEpilogueINS1E_23Sm100TmaWarpSpecializedILi3ELi2ELi16ELb1ELb0EEEJSH_NS5_IJNSS_ISG_SD_EENSS_IS17_SD_EEEEESI_SJ_SI_SJ_NS1E_6fusion15FusionCallbacksIS1I_NS1M_17LinearCombinationISI_fSI_fLNS_15FloatRoundStyleE2EEESH_S1L_JEEENS4_5SM1004TMEM4LOAD26SM100_TMEM_LOAD_16dp128b8xENS4_13SM90_TMA_LOADES1B_NS4_17SM75_U32x4_LDSM_NENS4_14SM90_TMA_STOREES1B_NS4_17SM90_U32x4_STSM_NENS4_39AutoVectorizingCopyWithAssumedAlignmentILi128EEEEEEvvEEEEvNT_6ParamsE,"",@"SHT_CUDA_INFO"
	.sectionflags	@""
	.align	4


	//----- nvinfo : EIATTR_CUDA_API_VERSION
	.align		4
        /*0000*/ 	.byte	0x04, 0x37
        /*0002*/ 	.short	(.L_31 - .L_30)
.L_30:
        /*0004*/ 	.word	0x00000082


	//----- nvinfo : EIATTR_KPARAM_INFO
	.align		4
.L_31:
        /*0008*/ 	.byte	0x04, 0x17
        /*000a*/ 	.short	(.L_33 - .L_32)
.L_32:
        /*000c*/ 	.word	0x00000000
        /*0010*/ 	.short	0x0000
        /*0012*/ 	.short	0x0000
        /*0014*/ 	.byte	0x00, 0xf0, 0x01, 0x20


	//----- nvinfo : EIATTR_AT_ENTRY_FRAGMENTS
	.align		4
.L_33:
        /*0018*/ 	.byte	0x04, 0x4f
        /*001a*/ 	.short	(.L_35 - .L_34)


	//   ....[0]....
.L_34:
        /*001c*/ 	.word	0x00000006


	//----- nvinfo : EIATTR_RESERVED_SMEM_USED
	.align		4
.L_35:
        /*0020*/ 	.byte	0x01, 0x41
	.zero		2


	//----- nvinfo : EIATTR_SPARSE_MMA_MASK
	.align		4
        /*0024*/ 	.byte	0x03, 0x50
        /*0026*/ 	.short	0x0000


	//----- nvinfo : EIATTR_TCGEN05_1CTA_USED
	.align		4
        /*0028*/ 	.byte	0x01, 0x51
	.zero		2


	//----- nvinfo : EIATTR_MAXREG_COUNT
	.align		4
        /*002c*/ 	.byte	0x03, 0x1b
        /*002e*/ 	.short	0x00ff


	//----- nvinfo : EIATTR_NUM_BARRIERS
	.align		4
        /*0030*/ 	.byte	0x02, 0x4c
        /*0032*/ 	.byte	0x07
	.zero		1


	//----- nvinfo : EIATTR_EXTERNS
	.align		4
        /*0034*/ 	.byte	0x04, 0x0f
        /*0036*/ 	.short	(.L_37 - .L_36)


	//   ....[0]....
	.align		4
.L_36:
        /*0038*/ 	.word	index@(__assertfail)


	//----- nvinfo : EIATTR_MERCURY_ISA_VERSION
	.align		4
.L_37:
        /*003c*/ 	.byte	0x03, 0x5f
        /*003e*/ 	.short	0x0101


	//----- nvinfo : EIATTR_INT_WARP_WIDE_INSTR_OFFSETS
	.align		4
        /*0040*/ 	.byte	0x04, 0x31
        /*0042*/ 	.short	(.L_39 - .L_38)


	//   ....[0]....
.L_38:
        /*0044*/ 	.word	0x00004490


	//   ....[1]....
        /*0048*/ 	.word	0x000044c0


	//   ....[2]....
        /*004c*/ 	.word	0x000044e0


	//   ....[3]....
        /*0050*/ 	.word	0x000050b0


	//   ....[4]....
        /*0054*/ 	.word	0x00005130


	//   ....[5]....
        /*0058*/ 	.word	0x00005230


	//   ....[6]....
        /*005c*/ 	.word	0x00005340


	//----- nvinfo : EIATTR_COOP_GROUP_MASK_REGIDS
	.align		4
.L_39:
        /*0060*/ 	.byte	0x04, 0x29
        /*0062*/ 	.short	(.L_41 - .L_40)


	//   ....[0]....
.L_40:
        /*0064*/ 	.word	0xffffffff


	//   ....[1]....
        /*0068*/ 	.word	0xffffffff


	//   ....[2]....
        /*006c*/ 	.word	0xffffffff


	//   ....[3]....
        /*0070*/ 	.word	0xffffffff


	//   ....[4]....
        /*0074*/ 	.word	0xffffffff


	//   ....[5]....
        /*0078*/ 	.word	0xffffffff


	//   ....[6]....
        /*007c*/ 	.word	0xffffffff


	//   ....[7]....
        /*0080*/ 	.word	0xffffffff


	//   ....[8]....
        /*0084*/ 	.word	0xffffffff


	//   ....[9]....
        /*0088*/ 	.word	0xffffffff


	//   ....[10]....
        /*008c*/ 	.word	0xffffffff


	//   ....[11]....
        /*0090*/ 	.word	0xffffffff


	//   ....[12]....
        /*0094*/ 	.word	0xffffffff


	//   ....[13]....
        /*0098*/ 	.word	0xffffffff


	//----- nvinfo : EIATTR_COOP_GROUP_INSTR_OFFSETS
	.align		4
.L_41:
        /*009c*/ 	.byte	0x04, 0x28
        /*009e*/ 	.short	(.L_43 - .L_42)


	//   ....[0]....
.L_42:
        /*00a0*/ 	.word	0x00000080


	//   ....[1]....
        /*00a4*/ 	.word	0x000004f0


	//   ....[2]....
        /*00a8*/ 	.word	0x000006e0


	//   ....[3]....
        /*00ac*/ 	.word	0x00000860


	//   ....[4]....
        /*00b0*/ 	.word	0x00000960


	//   ....[5]....
        /*00b4*/ 	.word	0x00000ad0


	//   ....[6]....
        /*00b8*/ 	.word	0x00000c70


	//   ....[7]....
        /*00bc*/ 	.word	0x00000e20


	//   ....[8]....
        /*00c0*/ 	.word	0x000024e0


	//   ....[9]....
        /*00c4*/ 	.word	0x000034c0


	//   ....[10]....
        /*00c8*/ 	.word	0x000036d0


	//   ....[11]....
        /*00cc*/ 	.word	0x00003700


	//   ....[12]....
        /*00d0*/ 	.word	0x00004370


	//   ....[13]....
        /*00d4*/ 	.word	0x000045a0


	//----- nvinfo : EIATTR_VRC_CTA_INIT_COUNT
	.align		4
.L_43:
        /*00d8*/ 	.byte	0x02, 0x4a
        /*00da*/ 	.byte	0x80
	.zero		1


	//----- nvinfo : EIATTR_SYSCALL_OFFSETS
	.align		4
        /*00dc*/ 	.byte	0x04, 0x46
        /*00de*/ 	.short	(.L_45 - .L_44)


	//   ....[0]....
.L_44:
        /*00e0*/ 	.word	0x00006050


	//   ....[1]....
        /*00e4*/ 	.word	0x00006140


	//   ....[2]....
        /*00e8*/ 	.word	0x00006a60


	//   ....[3]....
        /*00ec*/ 	.word	0x000074c0


	//----- nvinfo : EIATTR_MBARRIER_INSTR_OFFSETS
	.align		4
.L_45:
        /*00f0*/ 	.byte	0x04, 0x39
        /*00f2*/ 	.short	(.L_47 - .L_46)


	//   ....[0]....
.L_46:
        /*00f4*/ 	.word	0x00000610
        /*00f8*/ 	.word	0x000000ff
        /*00fc*/ 	.word	0x00000000
        /*0100*/ 	.short	0x0100
        /*0102*/ 	.byte	0x04
	.zero		1


	//   ....[1]....
        /*0104*/ 	.word	0x00000620
        /*0108*/ 	.word	0x000000ff
        /*010c*/ 	.word	0x00000030
        /*0110*/ 	.short	0x0100
        /*0112*/ 	.byte	0x04
	.zero		1


	//   ....[2]....
        /*0114*/ 	.word	0x00000630
        /*0118*/ 	.word	0x000000ff
        /*011c*/ 	.word	0x00000008
        /*0120*/ 	.short	0x0100
        /*0122*/ 	.byte	0x04
	.zero		1


	//   ....[3]....
        /*0124*/ 	.word	0x00000640
        /*0128*/ 	.word	0x000000ff
        /*012c*/ 	.word	0x00000038
        /*0130*/ 	.short	0x0100
        /*0132*/ 	.byte	0x04
	.zero		1


	//   ....[4]....
        /*0134*/ 	.word	0x00000650
        /*0138*/ 	.word	0x000000ff
        /*013c*/ 	.word	0x00000010
        /*0140*/ 	.short	0x0100
        /*0142*/ 	.byte	0x04
	.zero		1


	//   ....[5]....
        /*0144*/ 	.word	0x00000660
        /*0148*/ 	.word	0x000000ff
        /*014c*/ 	.word	0x00000040
        /*0150*/ 	.short	0x0100
        /*0152*/ 	.byte	0x04
	.zero		1


	//   ....[6]....
        /*0154*/ 	.word	0x00000670
        /*0158*/ 	.word	0x000000ff
        /*015c*/ 	.word	0x00000018
        /*0160*/ 	.short	0x0100
        /*0162*/ 	.byte	0x04
	.zero		1


	//   ....[7]....
        /*0164*/ 	.word	0x00000680
        /*0168*/ 	.word	0x000000ff
        /*016c*/ 	.word	0x00000048
        /*0170*/ 	.short	0x0100
        /*0172*/ 	.byte	0x04
	.zero		1


	//   ....[8]....
        /*0174*/ 	.word	0x00000690
        /*0178*/ 	.word	0x000000ff
        /*017c*/ 	.word	0x00000020
        /*0180*/ 	.short	0x0100
        /*0182*/ 	.byte	0x04
	.zero		1


	//   ....[9]....
        /*0184*/ 	.word	0x000006a0
        /*0188*/ 	.word	0x000000ff
        /*018c*/ 	.word	0x00000050
        /*0190*/ 	.short	0x0100
        /*0192*/ 	.byte	0x04
	.zero		1


	//   ....[10]....
        /*0194*/ 	.word	0x000006b0
        /*0198*/ 	.word	0x000000ff
        /*019c*/ 	.word	0x00000028
        /*01a0*/ 	.short	0x0100
        /*01a2*/ 	.byte	0x04
	.zero		1


	//   ....[11]....
        /*01a4*/ 	.word	0x000006c0
        /*01a8*/ 	.word	0x000000ff
        /*01ac*/ 	.word	0x00000058
        /*01b0*/ 	.short	0x0100
        /*01b2*/ 	.byte	0x04
	.zero		1


	//   ....[12]....
        /*01b4*/ 	.word	0x000007f0
        /*01b8*/ 	.word	0x000000ff
        /*01bc*/ 	.word	0x00000060
        /*01c0*/ 	.short	0x0100
        /*01c2*/ 	.byte	0x04
	.zero		1


	//   ....[13]....
        /*01c4*/ 	.word	0x00000800
        /*01c8*/ 	.word	0x000000ff
        /*01cc*/ 	.word	0x00000078
        /*01d0*/ 	.short	0x0100
        /*01d2*/ 	.byte	0x04
	.zero		1


	//   ....[14]....
        /*01d4*/ 	.word	0x00000810
        /*01d8*/ 	.word	0x000000ff
        /*01dc*/ 	.word	0x00000068
        /*01e0*/ 	.short	0x0100
        /*01e2*/ 	.byte	0x04
	.zero		1


	//   ....[15]....
        /*01e4*/ 	.word	0x00000820
        /*01e8*/ 	.word	0x000000ff
        /*01ec*/ 	.word	0x00000080
        /*01f0*/ 	.short	0x0100
        /*01f2*/ 	.byte	0x04
	.zero		1


	//   ....[16]....
        /*01f4*/ 	.word	0x00000830
        /*01f8*/ 	.word	0x000000ff
        /*01fc*/ 	.word	0x00000070
        /*0200*/ 	.short	0x0100
        /*0202*/ 	.byte	0x04
	.zero		1


	//   ....[17]....
        /*0204*/ 	.word	0x00000840
        /*0208*/ 	.word	0x000000ff
        /*020c*/ 	.word	0x00000088
        /*0210*/ 	.short	0x0100
        /*0212*/ 	.byte	0x04
	.zero		1


	//   ....[18]....
        /*0214*/ 	.word	0x00000930
        /*0218*/ 	.word	0x000000ff
        /*021c*/ 	.word	0x00000090
        /*0220*/ 	.short	0x0100
        /*0222*/ 	.byte	0x06
	.zero		1


	//   ....[19]....
        /*0224*/ 	.word	0x00000940
        /*0228*/ 	.word	0x000000ff
        /*022c*/ 	.word	0x00000098
        /*0230*/ 	.short	0x0100
        /*0232*/ 	.byte	0x06
	.zero		1


	//   ....[20]....
        /*0234*/ 	.word	0x00000a80
        /*0238*/ 	.word	0x000000ff
        /*023c*/ 	.word	0x000000a0
        /*0240*/ 	.short	0x0100
        /*0242*/ 	.byte	0x06
	.zero		1


	//   ....[21]....
        /*0244*/ 	.word	0x00000a90
        /*0248*/ 	.word	0x000000ff
        /*024c*/ 	.word	0x000000b0
        /*0250*/ 	.short	0x0100
        /*0252*/ 	.byte	0x06
	.zero		1


	//   ....[22]....
        /*0254*/ 	.word	0x00000aa0
        /*0258*/ 	.word	0x000000ff
        /*025c*/ 	.word	0x000000a8
        /*0260*/ 	.short	0x0100
        /*0262*/ 	.byte	0x06
	.zero		1


	//   ....[23]....
        /*0264*/ 	.word	0x00000ab0
        /*0268*/ 	.word	0x000000ff
        /*026c*/ 	.word	0x000000b8
        /*0270*/ 	.short	0x0100
        /*0272*/ 	.byte	0x06
	.zero		1


	//   ....[24]....
        /*0274*/ 	.word	0x00000be0
        /*0278*/ 	.word	0x000000ff
        /*027c*/ 	.word	0x000000c0
        /*0280*/ 	.short	0x0100
        /*0282*/ 	.byte	0x04
	.zero		1


	//   ....[25]....
        /*0284*/ 	.word	0x00000bf0
        /*0288*/ 	.word	0x000000ff
        /*028c*/ 	.word	0x000000e0
        /*0290*/ 	.short	0x0100
        /*0292*/ 	.byte	0x04
	.zero		1


	//   ....[26]....
        /*0294*/ 	.word	0x00000c00
        /*0298*/ 	.word	0x000000ff
        /*029c*/ 	.word	0x000000c8
        /*02a0*/ 	.short	0x0100
        /*02a2*/ 	.byte	0x04
	.zero		1


	//   ....[27]....
        /*02a4*/ 	.word	0x00000c10
        /*02a8*/ 	.word	0x000000ff
        /*02ac*/ 	.word	0x000000e8
        /*02b0*/ 	.short	0x0100
        /*02b2*/ 	.byte	0x04
	.zero		1


	//   ....[28]....
        /*02b4*/ 	.word	0x00000c20
        /*02b8*/ 	.word	0x000000ff
        /*02bc*/ 	.word	0x000000d0
        /*02c0*/ 	.short	0x0100
        /*02c2*/ 	.byte	0x04
	.zero		1


	//   ....[29]....
        /*02c4*/ 	.word	0x00000c30
        /*02c8*/ 	.word	0x000000ff
        /*02cc*/ 	.word	0x000000f0
        /*02d0*/ 	.short	0x0100
        /*02d2*/ 	.byte	0x04
	.zero		1


	//   ....[30]....
        /*02d4*/ 	.word	0x00000c40
        /*02d8*/ 	.word	0x000000ff
        /*02dc*/ 	.word	0x000000d8
        /*02e0*/ 	.short	0x0100
        /*02e2*/ 	.byte	0x04
	.zero		1


	//   ....[31]....
        /*02e4*/ 	.word	0x00000c50
        /*02e8*/ 	.word	0x000000ff
        /*02ec*/ 	.word	0x000000f8
        /*02f0*/ 	.short	0x0100
        /*02f2*/ 	.byte	0x04
	.zero		1


	//   ....[32]....
        /*02f4*/ 	.word	0x00000d40
        /*02f8*/ 	.word	0x000000ff
        /*02fc*/ 	.word	0x00000100
        /*0300*/ 	.short	0x0100
        /*0302*/ 	.byte	0x04
	.zero		1


	//   ....[33]....
        /*0304*/ 	.word	0x00000d50
        /*0308*/ 	.word	0x000000ff
        /*030c*/ 	.word	0x00000110
        /*0310*/ 	.short	0x0100
        /*0312*/ 	.byte	0x04
	.zero		1


	//   ....[34]....
        /*0314*/ 	.word	0x00000d60
        /*0318*/ 	.word	0x000000ff
        /*031c*/ 	.word	0x00000108
        /*0320*/ 	.short	0x0100
        /*0322*/ 	.byte	0x04
	.zero		1


	//   ....[35]....
        /*0324*/ 	.word	0x00000d70
        /*0328*/ 	.word	0x000000ff
        /*032c*/ 	.word	0x00000118
        /*0330*/ 	.short	0x0100
        /*0332*/ 	.byte	0x04
	.zero		1


	//   ....[36]....
        /*0334*/ 	.word	0x00001ad0
        /*0338*/ 	.word	0x00000000
        /*033c*/ 	.word	0x00000110
        /*0340*/ 	.short	0x010a
        /*0342*/ 	.byte	0xff
	.zero		1


	//   ....[37]....
        /*0344*/ 	.word	0x00001b00
        /*0348*/ 	.word	0x00000000
        /*034c*/ 	.word	0x00000100
        /*0350*/ 	.short	0x0101
        /*0352*/ 	.byte	0xff
	.zero		1


	//   ....[38]....
        /*0354*/ 	.word	0x00001be0
        /*0358*/ 	.word	0x000000ff
        /*035c*/ 	.word	0x00000030
        /*0360*/ 	.short	0x010a
        /*0362*/ 	.byte	0x04
	.zero		1


	//   ....[39]....
        /*0364*/ 	.word	0x00001c60
        /*0368*/ 	.word	0x000000ff
        /*036c*/ 	.word	0x00000030
        /*0370*/ 	.short	0x010a
        /*0372*/ 	.byte	0x21
	.zero		1


	//   ....[40]....
        /*0374*/ 	.word	0x00001da0
        /*0378*/ 	.word	0x000000ff
        /*037c*/ 	.word	0x00000030
        /*0380*/ 	.short	0x010a
        /*0382*/ 	.byte	0x04
	.zero		1


	//   ....[41]....
        /*0384*/ 	.word	0x00002060
        /*0388*/ 	.word	0x000000ff
        /*038c*/ 	.word	0x00000098
        /*0390*/ 	.short	0x0101
        /*0392*/ 	.byte	0x15
	.zero		1


	//   ....[42]....
        /*0394*/ 	.word	0x00002080
        /*0398*/ 	.word	0x000000ff
        /*039c*/ 	.word	0x00000030
        /*03a0*/ 	.short	0x010a
        /*03a2*/ 	.byte	0x04
	.zero		1


	//   ....[43]....
        /*03a4*/ 	.word	0x00002100
        /*03a8*/ 	.word	0x000000ff
        /*03ac*/ 	.word	0x00000030
        /*03b0*/ 	.short	0x010a
        /*03b2*/ 	.byte	0x21
	.zero		1


	//   ....[44]....
        /*03b4*/ 	.word	0x00002240
        /*03b8*/ 	.word	0x000000ff
        /*03bc*/ 	.word	0x00000030
        /*03c0*/ 	.short	0x010a
        /*03c2*/ 	.byte	0x04
	.zero		1


	//   ....[45]....
        /*03c4*/ 	.word	0x00002510
        /*03c8*/ 	.word	0x00000003
        /*03cc*/ 	.word	0x000000a0
        /*03d0*/ 	.short	0x010a
        /*03d2*/ 	.byte	0xff
	.zero		1


	//   ....[46]....
        /*03d4*/ 	.word	0x00002660
        /*03d8*/ 	.word	0x00000000
        /*03dc*/ 	.word	0x00000000
        /*03e0*/ 	.short	0x0101
        /*03e2*/ 	.byte	0xff
	.zero		1


	//   ....[47]....
        /*03e4*/ 	.word	0x00002c20
        /*03e8*/ 	.word	0x000000ff
        /*03ec*/ 	.word	0x00000000
        /*03f0*/ 	.short	0x010a
        /*03f2*/ 	.byte	0x04
	.zero		1


	//   ....[48]....
        /*03f4*/ 	.word	0x00002cb0
        /*03f8*/ 	.word	0x000000ff
        /*03fc*/ 	.word	0x00000000
        /*0400*/ 	.short	0x010a
        /*0402*/ 	.byte	0x05
	.zero		1


	//   ....[49]....
        /*0404*/ 	.word	0x00002d40
        /*0408*/ 	.word	0x000000ff
        /*040c*/ 	.word	0x00000000
        /*0410*/ 	.short	0x010a
        /*0412*/ 	.byte	0x05
	.zero		1


	//   ....[50]....
        /*0414*/ 	.word	0x00002dd0
        /*0418*/ 	.word	0x000000ff
        /*041c*/ 	.word	0x00000000
        /*0420*/ 	.short	0x010a
        /*0422*/ 	.byte	0x05
	.zero		1


	//   ....[51]....
        /*0424*/ 	.word	0x00002e60
        /*0428*/ 	.word	0x000000ff
        /*042c*/ 	.word	0x00000000
        /*0430*/ 	.short	0x010a
        /*0432*/ 	.byte	0x05
	.zero		1


	//   ....[52]....
        /*0434*/ 	.word	0x00002f00
        /*0438*/ 	.word	0x00000000
        /*043c*/ 	.word	0x00000000
        /*0440*/ 	.short	0x010a
        /*0442*/ 	.byte	0xff
	.zero		1


	//   ....[53]....
        /*0444*/ 	.word	0x00003020
        /*0448*/ 	.word	0x00000002
        /*044c*/ 	.word	0x00000100
        /*0450*/ 	.short	0x010a
        /*0452*/ 	.byte	0xff
	.zero		1


	//   ....[54]....
        /*0454*/ 	.word	0x00003090
        /*0458*/ 	.word	0x00000002
        /*045c*/ 	.word	0x00000000
        /*0460*/ 	.short	0x0101
        /*0462*/ 	.byte	0xff
	.zero		1


	//   ....[55]....
        /*0464*/ 	.word	0x000030b0
        /*0468*/ 	.word	0x000000ff
        /*046c*/ 	.word	0x000000b0
        /*0470*/ 	.short	0x010a
        /*0472*/ 	.byte	0x04
	.zero		1


	//   ....[56]....
        /*0474*/ 	.word	0x000031d0
        /*0478*/ 	.word	0x00000002
        /*047c*/ 	.word	0x000000a0
        /*0480*/ 	.short	0x010a
        /*0482*/ 	.byte	0xff
	.zero		1


	//   ....[57]....
        /*0484*/ 	.word	0x000032d0
        /*0488*/ 	.word	0x00000002
        /*048c*/ 	.word	0x00000000
        /*0490*/ 	.short	0x0101
        /*0492*/ 	.byte	0xff
	.zero		1


	//   ....[58]....
        /*0494*/ 	.word	0x00003360
        /*0498*/ 	.word	0x000000ff
        /*049c*/ 	.word	0x000000b0
        /*04a0*/ 	.short	0x0106
        /*04a2*/ 	.byte	0x04
	.zero		1


	//   ....[59]....
        /*04a4*/ 	.word	0x00003380
        /*04a8*/ 	.word	0x000000ff
        /*04ac*/ 	.word	0x000000b0
        /*04b0*/ 	.short	0x010a
        /*04b2*/ 	.byte	0x04
	.zero		1


	//   ....[60]....
        /*04b4*/ 	.word	0x00003410
        /*04b8*/ 	.word	0x000000ff
        /*04bc*/ 	.word	0x000000b0
        /*04c0*/ 	.short	0x0106
        /*04c2*/ 	.byte	0x07
	.zero		1


	//   ....[61]....
        /*04c4*/ 	.word	0x00003450
        /*04c8*/ 	.word	0x00000000
        /*04cc*/ 	.word	0x000000b0
        /*04d0*/ 	.short	0x010a
        /*04d2*/ 	.byte	0xff
	.zero		1


	//   ....[62]....
        /*04d4*/ 	.word	0x00003a20
        /*04d8*/ 	.word	0x00000000
        /*04dc*/ 	.word	0x000000a0
        /*04e0*/ 	.short	0x010a
        /*04e2*/ 	.byte	0xff
	.zero		1


	//   ....[63]....
        /*04e4*/ 	.word	0x00003b20
        /*04e8*/ 	.word	0x00000003
        /*04ec*/ 	.word	0x00000000
        /*04f0*/ 	.short	0x0101
        /*04f2*/ 	.byte	0xff
	.zero		1


	//   ....[64]....
        /*04f4*/ 	.word	0x00003b30
        /*04f8*/ 	.word	0x000000ff
        /*04fc*/ 	.word	0x00000000
        /*0500*/ 	.short	0x010a
        /*0502*/ 	.byte	0x04
	.zero		1


	//   ....[65]....
        /*0504*/ 	.word	0x00003bb0
        /*0508*/ 	.word	0x000000ff
        /*050c*/ 	.word	0x000000e0
        /*0510*/ 	.short	0x010a
        /*0512*/ 	.byte	0x2e
	.zero		1


	//   ....[66]....
        /*0514*/ 	.word	0x00003c90
        /*0518*/ 	.word	0x000000ff
        /*051c*/ 	.word	0x00000000
        /*0520*/ 	.short	0x010a
        /*0522*/ 	.byte	0x07
	.zero		1


	//   ....[67]....
        /*0524*/ 	.word	0x00003dd0
        /*0528*/ 	.word	0x000000ff
        /*052c*/ 	.word	0x00000000
        /*0530*/ 	.short	0x010a
        /*0532*/ 	.byte	0x04
	.zero		1


	//   ....[68]....
        /*0534*/ 	.word	0x000041a0
        /*0538*/ 	.word	0x000000ff
        /*053c*/ 	.word	0x00000000
        /*0540*/ 	.short	0x010a
        /*0542*/ 	.byte	0x04
	.zero		1


	//   ....[69]....
        /*0544*/ 	.word	0x00004230
        /*0548*/ 	.word	0x000000ff
        /*054c*/ 	.word	0x00000000
        /*0550*/ 	.short	0x010a
        /*0552*/ 	.byte	0x05
	.zero		1


	//   ....[70]....
        /*0554*/ 	.word	0x000042c0
        /*0558*/ 	.word	0x000000ff
        /*055c*/ 	.word	0x00000000
        /*0560*/ 	.short	0x010a
        /*0562*/ 	.byte	0x05
	.zero		1


	//   ....[71]....
        /*0564*/ 	.word	0x00004350
        /*0568*/ 	.word	0x000000ff
        /*056c*/ 	.word	0x00000000
        /*0570*/ 	.short	0x010a
        /*0572*/ 	.byte	0x04
	.zero		1


	//   ....[72]....
        /*0574*/ 	.word	0x000047e0
        /*0578*/ 	.word	0x0000000c
        /*057c*/ 	.word	0x000000a0
        /*0580*/ 	.short	0x010a
        /*0582*/ 	.byte	0xff
	.zero		1


	//   ....[73]....
        /*0584*/ 	.word	0x00004950
        /*0588*/ 	.word	0x00000000
        /*058c*/ 	.word	0x00000000
        /*0590*/ 	.short	0x0101
        /*0592*/ 	.byte	0xff
	.zero		1


	//   ....[74]....
        /*0594*/ 	.word	0x00004dd0
        /*0598*/ 	.word	0x000000ff
        /*059c*/ 	.word	0x00000098
        /*05a0*/ 	.short	0x010a
        /*05a2*/ 	.byte	0x18
	.zero		1


	//   ....[75]....
        /*05a4*/ 	.word	0x00004f90
        /*05a8*/ 	.word	0x000000ff
        /*05ac*/ 	.word	0x00000078
        /*05b0*/ 	.short	0x010a
        /*05b2*/ 	.byte	0x04
	.zero		1


	//   ....[76]....
        /*05b4*/ 	.word	0x00005160
        /*05b8*/ 	.word	0x000000ff
        /*05bc*/ 	.word	0x00000060
        /*05c0*/ 	.short	0x010b
        /*05c2*/ 	.byte	0x04
	.zero		1


	//   ....[77]....
        /*05c4*/ 	.word	0x00005170
        /*05c8*/ 	.word	0x000000ff
        /*05cc*/ 	.word	0x00000000
        /*05d0*/ 	.short	0x0101
        /*05d2*/ 	.byte	0x14
	.zero		1


	//   ....[78]....
        /*05d4*/ 	.word	0x00005180
        /*05d8*/ 	.word	0x000000ff
        /*05dc*/ 	.word	0x00000078
        /*05e0*/ 	.short	0x010a
        /*05e2*/ 	.byte	0x05
	.zero		1


	//   ....[79]....
        /*05e4*/ 	.word	0x00005370
        /*05e8*/ 	.word	0x000000ff
        /*05ec*/ 	.word	0x00000060
        /*05f0*/ 	.short	0x010b
        /*05f2*/ 	.byte	0x05
	.zero		1


	//   ....[80]....
        /*05f4*/ 	.word	0x00005380
        /*05f8*/ 	.word	0x000000ff
        /*05fc*/ 	.word	0x00000000
        /*0600*/ 	.short	0x0101
        /*0602*/ 	.byte	0x04
	.zero		1


	//   ....[81]....
        /*0604*/ 	.word	0x00005420
        /*0608*/ 	.word	0x000000ff
        /*060c*/ 	.word	0x00000000
        /*0610*/ 	.short	0x010a
        /*0612*/ 	.byte	0x04
	.zero		1


	//   ....[82]....
        /*0614*/ 	.word	0x000054b0
        /*0618*/ 	.word	0x000000ff
        /*061c*/ 	.word	0x00000000
        /*0620*/ 	.short	0x010a
        /*0622*/ 	.byte	0x05
	.zero		1


	//   ....[83]....
        /*0624*/ 	.word	0x00005550
        /*0628*/ 	.word	0x00000000
        /*062c*/ 	.word	0x00000000
        /*0630*/ 	.short	0x010a
        /*0632*/ 	.byte	0xff
	.zero		1


	//   ....[84]....
        /*0634*/ 	.word	0x000058c0
        /*0638*/ 	.word	0x00000000
        /*063c*/ 	.word	0x000000a0
        /*0640*/ 	.short	0x010a
        /*0642*/ 	.byte	0xff
	.zero		1


	//   ....[85]....
        /*0644*/ 	.word	0x00005990
        /*0648*/ 	.word	0x00000000
        /*064c*/ 	.word	0x00000000
        /*0650*/ 	.short	0x0101
        /*0652*/ 	.byte	0xff
	.zero		1


	//   ....[86]....
        /*0654*/ 	.word	0x000065e0
        /*0658*/ 	.word	0x00000002
        /*065c*/ 	.word	0x00000060
        /*0660*/ 	.short	0x010a
        /*0662*/ 	.byte	0xff
	.zero		1


	//   ....[87]....
        /*0664*/ 	.word	0x00006620
        /*0668*/ 	.word	0x00000047
        /*066c*/ 	.word	0x000000c0
        /*0670*/ 	.short	0x010a
        /*0672*/ 	.byte	0xff
	.zero		1


	//   ....[88]....
        /*0674*/ 	.word	0x00006710
        /*0678*/ 	.word	0x00000002
        /*067c*/ 	.word	0x00000060
        /*0680*/ 	.short	0x010a
        /*0682*/ 	.byte	0xff
	.zero		1


	//   ....[89]....
        /*0684*/ 	.word	0x00006940
        /*0688*/ 	.word	0x00000047
        /*068c*/ 	.word	0x000000c0
        /*0690*/ 	.short	0x010a
        /*0692*/ 	.byte	0xff
	.zero		1


	//   ....[90]....
        /*0694*/ 	.word	0x000071e0
        /*0698*/ 	.word	0x00000000
        /*069c*/ 	.word	0x00000000
        /*06a0*/ 	.short	0x0101
        /*06a2*/ 	.byte	0xff
	.zero		1


	//   ....[91]....
        /*06a4*/ 	.word	0x000071f0
        /*06a8*/ 	.word	0x00000002
        /*06ac*/ 	.word	0x00000060
        /*06b0*/ 	.short	0x010a
        /*06b2*/ 	.byte	0xff
	.zero		1


	//   ....[92]....
        /*06b4*/ 	.word	0x000072c0
        /*06b8*/ 	.word	0x00000002
        /*06bc*/ 	.word	0x00000060
        /*06c0*/ 	.short	0x010a
        /*06c2*/ 	.byte	0xff
	.zero		1


	//   ....[93]....
        /*06c4*/ 	.word	0x000078c0
        /*06c8*/ 	.word	0x000000ff
        /*06cc*/ 	.word	0x00000000
        /*06d0*/ 	.short	0x0101
        /*06d2*/ 	.byte	0x04
	.zero		1


	//   ....[94]....
        /*06d4*/ 	.word	0x00007cb0
        /*06d8*/ 	.word	0x00000000
        /*06dc*/ 	.word	0x00000000
        /*06e0*/ 	.short	0x0101
        /*06e2*/ 	.byte	0xff
	.zero		1


	//   ....[95]....
        /*06e4*/ 	.word	0x00007f60
        /*06e8*/ 	.word	0x000000ff
        /*06ec*/ 	.word	0x00000000
        /*06f0*/ 	.short	0x0101
        /*06f2*/ 	.byte	0x04
	.zero		1


	//   ....[96]....
        /*06f4*/ 	.word	0x00007f80
        /*06f8*/ 	.word	0x00000000
        /*06fc*/ 	.word	0x00000110
        /*0700*/ 	.short	0x010a
        /*0702*/ 	.byte	0xff
	.zero		1


	//   ....[97]....
        /*0704*/ 	.word	0x00007fe0
        /*0708*/ 	.word	0x00000000
        /*070c*/ 	.word	0x00000030
        /*0710*/ 	.short	0x010a
        /*0712*/ 	.byte	0xff
	.zero		1


	//   ....[98]....
        /*0714*/ 	.word	0x00008040
        /*0718*/ 	.word	0x00000000
        /*071c*/ 	.word	0x00000030
        /*0720*/ 	.short	0x010a
        /*0722*/ 	.byte	0xff
	.zero		1


	//   ....[99]....
        /*0724*/ 	.word	0x00008090
        /*0728*/ 	.word	0x00000003
        /*072c*/ 	.word	0x000000a0
        /*0730*/ 	.short	0x010a
        /*0732*/ 	.byte	0xff
	.zero		1


	//   ....[100]....
        /*0734*/ 	.word	0x000080f0
        /*0738*/ 	.word	0x00000000
        /*073c*/ 	.word	0x00000000
        /*0740*/ 	.short	0x010a
        /*0742*/ 	.byte	0xff
	.zero		1


	//   ....[101]....
        /*0744*/ 	.word	0x00008150
        /*0748*/ 	.word	0x00000000
        /*074c*/ 	.word	0x00000000
        /*0750*/ 	.short	0x010a
        /*0752*/ 	.byte	0xff
	.zero		1


	//   ....[102]....
        /*0754*/ 	.word	0x000081b0
        /*0758*/ 	.word	0x00000000
        /*075c*/ 	.word	0x00000000
        /*0760*/ 	.short	0x010a
        /*0762*/ 	.byte	0xff
	.zero		1


	//   ....[103]....
        /*0764*/ 	.word	0x00008210
        /*0768*/ 	.word	0x00000000
        /*076c*/ 	.word	0x00000000
        /*0770*/ 	.short	0x010a
        /*0772*/ 	.byte	0xff
	.zero		1


	//   ....[104]....
        /*0774*/ 	.word	0x00008270
        /*0778*/ 	.word	0x00000000
        /*077c*/ 	.word	0x00000000
        /*0780*/ 	.short	0x010a
        /*0782*/ 	.byte	0xff
	.zero		1


	//   ....[105]....
        /*0784*/ 	.word	0x000082c0
        /*0788*/ 	.word	0x00000002
        /*078c*/ 	.word	0x00000100
        /*0790*/ 	.short	0x010a
        /*0792*/ 	.byte	0xff
	.zero		1


	//   ....[106]....
        /*0794*/ 	.word	0x00008320
        /*0798*/ 	.word	0x00000002
        /*079c*/ 	.word	0x000000b0
        /*07a0*/ 	.short	0x010a
        /*07a2*/ 	.byte	0xff
	.zero		1


	//   ....[107]....
        /*07a4*/ 	.word	0x00008370
        /*07a8*/ 	.word	0x00000002
        /*07ac*/ 	.word	0x000000a0
        /*07b0*/ 	.short	0x010a
        /*07b2*/ 	.byte	0xff
	.zero		1


	//   ....[108]....
        /*07b4*/ 	.word	0x000083d0
        /*07b8*/ 	.word	0x00000000
        /*07bc*/ 	.word	0x000000b0
        /*07c0*/ 	.short	0x010a
        /*07c2*/ 	.byte	0xff
	.zero		1


	//   ....[109]....
        /*07c4*/ 	.word	0x00008420
        /*07c8*/ 	.word	0x00000000
        /*07cc*/ 	.word	0x000000a0
        /*07d0*/ 	.short	0x010a
        /*07d2*/ 	.byte	0xff
	.zero		1


	//   ....[110]....
        /*07d4*/ 	.word	0x00008480
        /*07d8*/ 	.word	0x00000002
        /*07dc*/ 	.word	0x000000e0
        /*07e0*/ 	.short	0x010a
        /*07e2*/ 	.byte	0xff
	.zero		1


	//   ....[111]....
        /*07e4*/ 	.word	0x000084e0
        /*07e8*/ 	.word	0x00000000
        /*07ec*/ 	.word	0x00000000
        /*07f0*/ 	.short	0x010a
        /*07f2*/ 	.byte	0xff
	.zero		1


	//   ....[112]....
        /*07f4*/ 	.word	0x00008540
        /*07f8*/ 	.word	0x00000000
        /*07fc*/ 	.word	0x00000000
        /*0800*/ 	.short	0x010a
        /*0802*/ 	.byte	0xff
	.zero		1


	//   ....[113]....
        /*0804*/ 	.word	0x000085a0
        /*0808*/ 	.word	0x00000000
        /*080c*/ 	.word	0x00000000
        /*0810*/ 	.short	0x010a
        /*0812*/ 	.byte	0xff
	.zero		1


	//   ....[114]....
        /*0814*/ 	.word	0x00008600
        /*0818*/ 	.word	0x00000000
        /*081c*/ 	.word	0x00000000
        /*0820*/ 	.short	0x010a
        /*0822*/ 	.byte	0xff
	.zero		1


	//   ....[115]....
        /*0824*/ 	.word	0x00008660
        /*0828*/ 	.word	0x00000000
        /*082c*/ 	.word	0x00000000
        /*0830*/ 	.short	0x010a
        /*0832*/ 	.byte	0xff
	.zero		1


	//   ....[116]....
        /*0834*/ 	.word	0x000086b0
        /*0838*/ 	.word	0x0000000c
        /*083c*/ 	.word	0x000000a0
        /*0840*/ 	.short	0x010a
        /*0842*/ 	.byte	0xff
	.zero		1


	//   ....[117]....
        /*0844*/ 	.word	0x00008710
        /*0848*/ 	.word	0x00000000
        /*084c*/ 	.word	0x00000098
        /*0850*/ 	.short	0x010a
        /*0852*/ 	.byte	0xff
	.zero		1


	//   ....[118]....
        /*0854*/ 	.word	0x00008770
        /*0858*/ 	.word	0x00000000
        /*085c*/ 	.word	0x00000078
        /*0860*/ 	.short	0x010a
        /*0862*/ 	.byte	0xff
	.zero		1


	//   ....[119]....
        /*0864*/ 	.word	0x000087d0
        /*0868*/ 	.word	0x00000006
        /*086c*/ 	.word	0x00000078
        /*0870*/ 	.short	0x010a
        /*0872*/ 	.byte	0xff
	.zero		1


	//   ....[120]....
        /*0874*/ 	.word	0x00008830
        /*0878*/ 	.word	0x00000000
        /*087c*/ 	.word	0x00000000
        /*0880*/ 	.short	0x010a
        /*0882*/ 	.byte	0xff
	.zero		1


	//   ....[121]....
        /*0884*/ 	.word	0x00008890
        /*0888*/ 	.word	0x00000000
        /*088c*/ 	.word	0x00000000
        /*0890*/ 	.short	0x010a
        /*0892*/ 	.byte	0xff
	.zero		1


	//   ....[122]....
        /*0894*/ 	.word	0x000088e0
        /*0898*/ 	.word	0x00000000
        /*089c*/ 	.word	0x000000a0
        /*08a0*/ 	.short	0x010a
        /*08a2*/ 	.byte	0xff
	.zero		1


	//   ....[123]....
        /*08a4*/ 	.word	0x00008930
        /*08a8*/ 	.word	0x00000002
        /*08ac*/ 	.word	0x00000060
        /*08b0*/ 	.short	0x010a
        /*08b2*/ 	.byte	0xff
	.zero		1


	//   ....[124]....
        /*08b4*/ 	.word	0x00008980
        /*08b8*/ 	.word	0x00000047
        /*08bc*/ 	.word	0x000000c0
        /*08c0*/ 	.short	0x010a
        /*08c2*/ 	.byte	0xff
	.zero		1


	//   ....[125]....
        /*08c4*/ 	.word	0x000089d0
        /*08c8*/ 	.word	0x00000002
        /*08cc*/ 	.word	0x00000060
        /*08d0*/ 	.short	0x010a
        /*08d2*/ 	.byte	0xff
	.zero		1


	//----- nvinfo : EIATTR_NUM_MBARRIERS
	.align		4
.L_47:
        /*08d4*/ 	.byte	0x03, 0x38
        /*08d6*/ 	.short	0x0024


	//----- nvinfo : EIATTR_EXIT_INSTR_OFFSETS
	.align		4
        /*08d8*/ 	.byte	0x04, 0x1c
        /*08da*/ 	.short	(.L_49 - .L_48)


	//   ....[0]....
.L_48:
        /*08dc*/ 	.word	0x00002f30


	//   ....[1]....
        /*08e0*/ 	.word	0x00003420


	//   ....[2]....
        /*08e4*/ 	.word	0x00003480


	//   ....[3]....
        /*08e8*/ 	.word	0x000045b0


	//   ....[4]....
        /*08ec*/ 	.word	0x00005580


	//   ....[5]....
        /*08f0*/ 	.word	0x000055c0


	//   ....[6]....
        /*08f4*/ 	.word	0x00007e50


	//   ....[7]....
        /*08f8*/ 	.word	0x00007ed0


	//   ....[8]....
        /*08fc*/ 	.word	0x00007f00


	//   ....[9]....
        /*0900*/ 	.word	0x00007f70


	//----- nvinfo : EIATTR_MAX_THREADS
	.align		4
.L_49:
        /*0904*/ 	.byte	0x04, 0x05
        /*0906*/ 	.short	(.L_51 - .L_50)
.L_50:
        /*0908*/ 	.word	0x00000100
        /*090c*/ 	.word	0x00000001
        /*0910*/ 	.word	0x00000001


	//----- nvinfo : EIATTR_CRS_STACK_SIZE
	.align		4
.L_51:
        /*0914*/ 	.byte	0x04, 0x1e
        /*0916*/ 	.short	(.L_53 - .L_52)
.L_52:
        /*0918*/ 	.word	0x00000000


	//----- nvinfo : EIATTR_CBANK_PARAM_SIZE
	.align		4
.L_53:
        /*091c*/ 	.byte	0x03, 0x19
        /*091e*/ 	.short	0x0800


	//----- nvinfo : EIATTR_PARAM_CBANK
	.align		4
        /*0920*/ 	.byte	0x04, 0x0a
        /*0922*/ 	.short	(.L_55 - .L_54)
	.align		4
.L_54:
        /*0924*/ 	.word	index@(.nv.constant0._ZN7cutlass13device_kernelINS_4gemm6kernel13GemmUniversalIN4cute5tupleIJiiiiEEENS1_10collective13CollectiveMmaINS1_35MainloopSm100TmaUmmaWarpSpecializedILi6ELi2ELi4ENS5_IJNS4_1CILi4EEENSA_ILi2EEENSA_ILi1EEEEEEEENS5_IJNSA_ILi64EEESG_SG_EEENS_10tfloat32_tENS5_IJlSD_lEEESI_SJ_NS4_8TiledMMAINS4_8MMA_AtomIJNS4_17SM100_MMA_TF32_SSISI_SI_fLi64ELi64ELNS4_4UMMA5MajorE0ELSO_0ELNSN_7ScaleInE0ELSP_0EEEEEENS4_6LayoutINS5_IJSD_SD_SD_EEENS5_IJNSA_ILi0EEESU_SU_EEEEENS5_IJNS4_10UnderscoreESX_SX_EEEEENS4_23SM90_TMA_LOAD_MULTICASTENS4_14ComposedLayoutINS4_7SwizzleILi3ELi4ELi3EEENS4_18smem_ptr_flag_bitsILi32EEENSS_INS5_IJNSA_ILi8EEENSA_ILi32EEEEEENS5_IJS17_SD_EEEEEEEvNS4_8identityES10_S1B_vS1C_EENS_8epilogue10collective18CollectiveEpilogueINS1E_23Sm100TmaWarpSpecializedILi3ELi2ELi16ELb1ELb0EEEJSH_NS5_IJNSS_ISG_SD_EENSS_IS17_SD_EEEEESI_SJ_SI_SJ_NS1E_6fusion15FusionCallbacksIS1I_NS1M_17LinearCombinationISI_fSI_fLNS_15FloatRoundStyleE2EEESH_S1L_JEEENS4_5SM1004TMEM4LOAD26SM100_TMEM_LOAD_16dp128b8xENS4_13SM90_TMA_LOADES1B_NS4_17SM75_U32x4_LDSM_NENS4_14SM90_TMA_STOREES1B_NS4_17SM90_U32x4_STSM_NENS4_39AutoVectorizingCopyWithAssumedAlignmentILi128EEEEEEvvEEEEvNT_6ParamsE)
        /*0928*/ 	.short	0x0380
        /*092a*/ 	.short	0x0800


	//----- nvinfo : EIATTR_SW_WAR
	.align		4
.L_55:
        /*092c*/ 	.byte	0x04, 0x36
        /*092e*/ 	.short	(.L_57 - .L_56)
.L_56:
        /*0930*/ 	.word	0x00000008
.L_57:


//--------------------- .nv.callgraph             --------------------------
	.section	.nv.callgraph,"",@"SHT_CUDA_CALLGRAPH"
	.align	4
	.sectionentsize	8
	.align		4
        /*0000*/ 	.word	0x00000000
	.align		4
        /*0004*/ 	.word	0xffffffff
	.align		4
        /*0008*/ 	.word	index@(_ZN7cutlass13device_kernelINS_4gemm6kernel13GemmUniversalIN4cute5tupleIJiiiiEEENS1_10collective13CollectiveMmaINS1_35MainloopSm100TmaUmmaWarpSpecializedILi6ELi2ELi4ENS5_IJNS4_1CILi4EEENSA_ILi2EEENSA_ILi1EEEEEEEENS5_IJNSA_ILi64EEESG_SG_EEENS_10tfloat32_tENS5_IJlSD_lEEESI_SJ_NS4_8TiledMMAINS4_8MMA_AtomIJNS4_17SM100_MMA_TF32_SSISI_SI_fLi64ELi64ELNS4_4UMMA5MajorE0ELSO_0ELNSN_7ScaleInE0ELSP_0EEEEEENS4_6LayoutINS5_IJSD_SD_SD_EEENS5_IJNSA_ILi0EEESU_SU_EEEEENS5_IJNS4_10UnderscoreESX_SX_EEEEENS4_23SM90_TMA_LOAD_MULTICASTENS4_14ComposedLayoutINS4_7SwizzleILi3ELi4ELi3EEENS4_18smem_ptr_flag_bitsILi32EEENSS_INS5_IJNSA_ILi8EEENSA_ILi32EEEEEENS5_IJS17_SD_EEEEEEEvNS4_8identityES10_S1B_vS1C_EENS_8epilogue10collective18CollectiveEpilogueINS1E_23Sm100TmaWarpSpecializedILi3ELi2ELi16ELb1ELb0EEEJSH_NS5_IJNSS_ISG_SD_EENSS_IS17_SD_EEEEESI_SJ_SI_SJ_NS1E_6fusion15FusionCallbacksIS1I_NS1M_17LinearCombinationISI_fSI_fLNS_15FloatRoundStyleE2EEESH_S1L_JEEENS4_5SM1004TMEM4LOAD26SM100_TMEM_LOAD_16dp128b8xENS4_13SM90_TMA_LOADES1B_NS4_17SM75_U32x4_LDSM_NENS4_14SM90_TMA_STOREES1B_NS4_17SM90_U32x4_STSM_NENS4_39AutoVectorizingCopyWithAssumedAlignmentILi128EEEEEEvvEEEEvNT_6ParamsE)
	.align		4
        /*000c*/ 	.word	index@(__assertfail)
	.align		4
        /*0010*/ 	.word	0x00000000
	.align		4
        /*0014*/ 	.word	0xfffffffe
	.align		4
        /*0018*/ 	.word	0x00000000
	.align		4
        /*001c*/ 	.word	0xfffffffd
	.align		4
        /*0020*/ 	.word	0x00000000
	.align		4
        /*0024*/ 	.word	0xfffffffc


//--------------------- .nv.constant4             --------------------------
	.section	.nv.constant4,"a",@progbits
	.align	8
	.align		8
.nv.constant4:
        /*0000*/ 	.dword	__assertfail
	.align		8
        /*0008*/ 	.dword	__unnamed_1
	.align		8
        /*0010*/ 	.dword	__unnamed_2
	.align		8
        /*0018*/ 	.dword	_ZN40_INTERNAL_a2033a46_4_k_cu_64e47d47_339074cuda3std3__45__cpo5beginE
	.align		8
        /*0020*/ 	.dword	_ZN40_INTERNAL_a2033a46_4_k_cu_64e47d47_339074cuda3std3__45__cpo3endE
	.align		8
        /*0028*/ 	.dword	_ZN40_INTERNAL_a2033a46_4_k_cu_64e47d47_339074cuda3std3__45__cpo6cbeginE
	.align		8
        /*0030*/ 	.dword	_ZN40_INTERNAL_a2033a46_4_k_cu_64e47d47_339074cuda3std3__45__cpo4cendE
	.align		8
        /*0038*/ 	.dword	_ZN40_INTERNAL_a2033a46_4_k_cu_64e47d47_339074cuda3std3__442_GLOBAL__N__a2033a46_4_k_cu_64e47d47_339076ignoreE
	.align		8
        /*0040*/ 	.dword	_ZN40_INTERNAL_a2033a46_4_k_cu_64e47d47_339074cuda3std3__419piecewise_constructE
	.align		8
        /*0048*/ 	.dword	_ZN40_INTERNAL_a2033a46_4_k_cu_64e47d47_339074cuda3std3__48in_placeE
	.align		8
        /*0050*/ 	.dword	_ZN40_INTERNAL_a2033a46_4_k_cu_64e47d47_339074cuda3std6ranges3__45__cpo4swapE
	.align		8
        /*0058*/ 	.dword	_ZN40_INTERNAL_a2033a46_4_k_cu_64e47d47_339074cuda3std6ranges3__45__cpo9iter_moveE
	.align		8
        /*0060*/ 	.dword	_ZN40_INTERNAL_a2033a46_4_k_cu_64e47d47_339074cute7productE
	.align		8
        /*0068*/ 	.dword	_ZN40_INTERNAL_a2033a46_4_k_cu_64e47d47_339074cute1_E
	.align		8
        /*0070*/ 	.dword	$str$25
	.align		8
        /*0078*/ 	.dword	$str$26
	.align		8
        /*0080*/ 	.dword	$str$27
	.align		8
        /*0088*/ 	.dword	$str$28


//--------------------- .text._ZN7cutlass13device_kernelINS_4gemm6kernel13GemmUniversalIN4cute5tupleIJiiiiEEENS1_10collective13CollectiveMmaINS1_35MainloopSm100TmaUmmaWarpSpecializedILi6ELi2ELi4ENS5_IJNS4_1CILi4EEENSA_ILi2EEENSA_ILi1EEEEEEEENS5_IJNSA_ILi64EEESG_SG_EEENS_10tfloat32_tENS5_IJlSD_lEEESI_SJ_NS4_8TiledMMAINS4_8MMA_AtomIJNS4_17SM100_MMA_TF32_SSISI_SI_fLi64ELi64ELNS4_4UMMA5MajorE0ELSO_0ELNSN_7ScaleInE0ELSP_0EEEEEENS4_6LayoutINS5_IJSD_SD_SD_EEENS5_IJNSA_ILi0EEESU_SU_EEEEENS5_IJNS4_10UnderscoreESX_SX_EEEEENS4_23SM90_TMA_LOAD_MULTICASTENS4_14ComposedLayoutINS4_7SwizzleILi3ELi4ELi3EEENS4_18smem_ptr_flag_bitsILi32EEENSS_INS5_IJNSA_ILi8EEENSA_ILi32EEEEEENS5_IJS17_SD_EEEEEEEvNS4_8identityES10_S1B_vS1C_EENS_8epilogue10collective18CollectiveEpilogueINS1E_23Sm100TmaWarpSpecializedILi3ELi2ELi16ELb1ELb0EEEJSH_NS5_IJNSS_ISG_SD_EENSS_IS17_SD_EEEEESI_SJ_SI_SJ_NS1E_6fusion15FusionCallbacksIS1I_NS1M_17LinearCombinationISI_fSI_fLNS_15FloatRoundStyleE2EEESH_S1L_JEEENS4_5SM1004TMEM4LOAD26SM100_TMEM_LOAD_16dp128b8xENS4_13SM90_TMA_LOADES1B_NS4_17SM75_U32x4_LDSM_NENS4_14SM90_TMA_STOREES1B_NS4_17SM90_U32x4_STSM_NENS4_39AutoVectorizingCopyWithAssumedAlignmentILi128EEEEEEvvEEEEvNT_6ParamsE --------------------------
	.section	.text._ZN7cutlass13device_kernelINS_4gemm6kernel13GemmUniversalIN4cute5tupleIJiiiiEEENS1_10collective13CollectiveMmaINS1_35MainloopSm100TmaUmmaWarpSpecializedILi6ELi2ELi4ENS5_IJNS4_1CILi4EEENSA_ILi2EEENSA_ILi1EEEEEEEENS5_IJNSA_ILi64EEESG_SG_EEENS_10tfloat32_tENS5_IJlSD_lEEESI_SJ_NS4_8TiledMMAINS4_8MMA_AtomIJNS4_17SM100_MMA_TF32_SSISI_SI_fLi64ELi64ELNS4_4UMMA5MajorE0ELSO_0ELNSN_7ScaleInE0ELSP_0EEEEEENS4_6LayoutINS5_IJSD_SD_SD_EEENS5_IJNSA_ILi0EEESU_SU_EEEEENS5_IJNS4_10UnderscoreESX_SX_EEEEENS4_23SM90_TMA_LOAD_MULTICASTENS4_14ComposedLayoutINS4_7SwizzleILi3ELi4ELi3EEENS4_18smem_ptr_flag_bitsILi32EEENSS_INS5_IJNSA_ILi8EEENSA_ILi32EEEEEENS5_IJS17_SD_EEEEEEEvNS4_8identityES10_S1B_vS1C_EENS_8epilogue10collective18CollectiveEpilogueINS1E_23Sm100TmaWarpSpecializedILi3ELi2ELi16ELb1ELb0EEEJSH_NS5_IJNSS_ISG_SD_EENSS_IS17_SD_EEEEESI_SJ_SI_SJ_NS1E_6fusion15FusionCallbacksIS1I_NS1M_17LinearCombinationISI_fSI_fLNS_15FloatRoundStyleE2EEESH_S1L_JEEENS4_5SM1004TMEM4LOAD26SM100_TMEM_LOAD_16dp128b8xENS4_13SM90_TMA_LOADES1B_NS4_17SM75_U32x4_LDSM_NENS4_14SM90_TMA_STOREES1B_NS4_17SM90_U32x4_STSM_NENS4_39AutoVectorizingCopyWithAssumedAlignmentILi128EEEEEEvvEEEEvNT_6ParamsE,"ax",@progbits
	.align	128
.text._ZN7cutlass13device_kernelINS_4gemm6kernel13GemmUniversalIN4cute5tupleIJiiiiEEENS1_10collective13CollectiveMmaINS1_35MainloopSm100TmaUmmaWarpSpecializedILi6ELi2ELi4ENS5_IJNS4_1CILi4EEENSA_ILi2EEENSA_ILi1EEEEEEEENS5_IJNSA_ILi64EEESG_SG_EEENS_10tfloat32_tENS5_IJlSD_lEEESI_SJ_NS4_8TiledMMAINS4_8MMA_AtomIJNS4_17SM100_MMA_TF32_SSISI_SI_fLi64ELi64ELNS4_4UMMA5MajorE0ELSO_0ELNSN_7ScaleInE0ELSP_0EEEEEENS4_6LayoutINS5_IJSD_SD_SD_EEENS5_IJNSA_ILi0EEESU_SU_EEEEENS5_IJNS4_10UnderscoreESX_SX_EEEEENS4_23SM90_TMA_LOAD_MULTICASTENS4_14ComposedLayoutINS4_7SwizzleILi3ELi4ELi3EEENS4_18smem_ptr_flag_bitsILi32EEENSS_INS5_IJNSA_ILi8EEENSA_ILi32EEEEEENS5_IJS17_SD_EEEEEEEvNS4_8identityES10_S1B_vS1C_EENS_8epilogue10collective18CollectiveEpilogueINS1E_23Sm100TmaWarpSpecializedILi3ELi2ELi16ELb1ELb0EEEJSH_NS5_IJNSS_ISG_SD_EENSS_IS17_SD_EEEEESI_SJ_SI_SJ_NS1E_6fusion15FusionCallbacksIS1I_NS1M_17LinearCombinationISI_fSI_fLNS_15FloatRoundStyleE2EEESH_S1L_JEEENS4_5SM1004TMEM4LOAD26SM100_TMEM_LOAD_16dp128b8xENS4_13SM90_TMA_LOADES1B_NS4_17SM75_U32x4_LDSM_NENS4_14SM90_TMA_STOREES1B_NS4_17SM90_U32x4_STSM_NENS4_39AutoVectorizingCopyWithAssumedAlignmentILi128EEEEEEvvEEEEvNT_6ParamsE:
        .type           _ZN7cutlass13device_kernelINS_4gemm6kernel13GemmUniversalIN4cute5tupleIJiiiiEEENS1_10collective13CollectiveMmaINS1_35MainloopSm100TmaUmmaWarpSpecializedILi6ELi2ELi4ENS5_IJNS4_1CILi4EEENSA_ILi2EEENSA_ILi1EEEEEEEENS5_IJNSA_ILi64EEESG_SG_EEENS_10tfloat32_tENS5_IJlSD_lEEESI_SJ_NS4_8TiledMMAINS4_8MMA_AtomIJNS4_17SM100_MMA_TF32_SSISI_SI_fLi64ELi64ELNS4_4UMMA5MajorE0ELSO_0ELNSN_7ScaleInE0ELSP_0EEEEEENS4_6LayoutINS5_IJSD_SD_SD_EEENS5_IJNSA_ILi0EEESU_SU_EEEEENS5_IJNS4_10UnderscoreESX_SX_EEEEENS4_23SM90_TMA_LOAD_MULTICASTENS4_14ComposedLayoutINS4_7SwizzleILi3ELi4ELi3EEENS4_18smem_ptr_flag_bitsILi32EEENSS_INS5_IJNSA_ILi8EEENSA_ILi32EEEEEENS5_IJS17_SD_EEEEEEEvNS4_8identityES10_S1B_vS1C_EENS_8epilogue10collective18CollectiveEpilogueINS1E_23Sm100TmaWarpSpecializedILi3ELi2ELi16ELb1ELb0EEEJSH_NS5_IJNSS_ISG_SD_EENSS_IS17_SD_EEEEESI_SJ_SI_SJ_NS1E_6fusion15FusionCallbacksIS1I_NS1M_17LinearCombinationISI_fSI_fLNS_15FloatRoundStyleE2EEESH_S1L_JEEENS4_5SM1004TMEM4LOAD26SM100_TMEM_LOAD_16dp128b8xENS4_13SM90_TMA_LOADES1B_NS4_17SM75_U32x4_LDSM_NENS4_14SM90_TMA_STOREES1B_NS4_17SM90_U32x4_STSM_NENS4_39AutoVectorizingCopyWithAssumedAlignmentILi128EEEEEEvvEEEEvNT_6ParamsE,@function
        .size           _ZN7cutlass13device_kernelINS_4gemm6kernel13GemmUniversalIN4cute5tupleIJiiiiEEENS1_10collective13CollectiveMmaINS1_35MainloopSm100TmaUmmaWarpSpecializedILi6ELi2ELi4ENS5_IJNS4_1CILi4EEENSA_ILi2EEENSA_ILi1EEEEEEEENS5_IJNSA_ILi64EEESG_SG_EEENS_10tfloat32_tENS5_IJlSD_lEEESI_SJ_NS4_8TiledMMAINS4_8MMA_AtomIJNS4_17SM100_MMA_TF32_SSISI_SI_fLi64ELi64ELNS4_4UMMA5MajorE0ELSO_0ELNSN_7ScaleInE0ELSP_0EEEEEENS4_6LayoutINS5_IJSD_SD_SD_EEENS5_IJNSA_ILi0EEESU_SU_EEEEENS5_IJNS4_10UnderscoreESX_SX_EEEEENS4_23SM90_TMA_LOAD_MULTICASTENS4_14ComposedLayoutINS4_7SwizzleILi3ELi4ELi3EEENS4_18smem_ptr_flag_bitsILi32EEENSS_INS5_IJNSA_ILi8EEENSA_ILi32EEEEEENS5_IJS17_SD_EEEEEEEvNS4_8identityES10_S1B_vS1C_EENS_8epilogue10collective18CollectiveEpilogueINS1E_23Sm100TmaWarpSpecializedILi3ELi2ELi16ELb1ELb0EEEJSH_NS5_IJNSS_ISG_SD_EENSS_IS17_SD_EEEEESI_SJ_SI_SJ_NS1E_6fusion15FusionCallbacksIS1I_NS1M_17LinearCombinationISI_fSI_fLNS_15FloatRoundStyleE2EEESH_S1L_JEEENS4_5SM1004TMEM4LOAD26SM100_TMEM_LOAD_16dp128b8xENS4_13SM90_TMA_LOADES1B_NS4_17SM75_U32x4_LDSM_NENS4_14SM90_TMA_STOREES1B_NS4_17SM90_U32x4_STSM_NENS4_39AutoVectorizingCopyWithAssumedAlignmentILi128EEEEEEvvEEEEvNT_6ParamsE,(.L_x_171 - _ZN7cutlass13device_kernelINS_4gemm6kernel13GemmUniversalIN4cute5tupleIJiiiiEEENS1_10collective13CollectiveMmaINS1_35MainloopSm100TmaUmmaWarpSpecializedILi6ELi2ELi4ENS5_IJNS4_1CILi4EEENSA_ILi2EEENSA_ILi1EEEEEEEENS5_IJNSA_ILi64EEESG_SG_EEENS_10tfloat32_tENS5_IJlSD_lEEESI_SJ_NS4_8TiledMMAINS4_8MMA_AtomIJNS4_17SM100_MMA_TF32_SSISI_SI_fLi64ELi64ELNS4_4UMMA5MajorE0ELSO_0ELNSN_7ScaleInE0ELSP_0EEEEEENS4_6LayoutINS5_IJSD_SD_SD_EEENS5_IJNSA_ILi0EEESU_SU_EEEEENS5_IJNS4_10UnderscoreESX_SX_EEEEENS4_23SM90_TMA_LOAD_MULTICASTENS4_14ComposedLayoutINS4_7SwizzleILi3ELi4ELi3EEENS4_18smem_ptr_flag_bitsILi32EEENSS_INS5_IJNSA_ILi8EEENSA_ILi32EEEEEENS5_IJS17_SD_EEEEEEEvNS4_8identityES10_S1B_vS1C_EENS_8epilogue10collective18CollectiveEpilogueINS1E_23Sm100TmaWarpSpecializedILi3ELi2ELi16ELb1ELb0EEEJSH_NS5_IJNSS_ISG_SD_EENSS_IS17_SD_EEEEESI_SJ_SI_SJ_NS1E_6fusion15FusionCallbacksIS1I_NS1M_17LinearCombinationISI_fSI_fLNS_15FloatRoundStyleE2EEESH_S1L_JEEENS4_5SM1004TMEM4LOAD26SM100_TMEM_LOAD_16dp128b8xENS4_13SM90_TMA_LOADES1B_NS4_17SM75_U32x4_LDSM_NENS4_14SM90_TMA_STOREES1B_NS4_17SM90_U32x4_STSM_NENS4_39AutoVectorizingCopyWithAssumedAlignmentILi128EEEEEEvvEEEEvNT_6ParamsE)
        .other          _ZN7cutlass13device_kernelINS_4gemm6kernel13GemmUniversalIN4cute5tupleIJiiiiEEENS1_10collective13CollectiveMmaINS1_35MainloopSm100TmaUmmaWarpSpecializedILi6ELi2ELi4ENS5_IJNS4_1CILi4EEENSA_ILi2EEENSA_ILi1EEEEEEEENS5_IJNSA_ILi64EEESG_SG_EEENS_10tfloat32_tENS5_IJlSD_lEEESI_SJ_NS4_8TiledMMAINS4_8MMA_AtomIJNS4_17SM100_MMA_TF32_SSISI_SI_fLi64ELi64ELNS4_4UMMA5MajorE0ELSO_0ELNSN_7ScaleInE0ELSP_0EEEEEENS4_6LayoutINS5_IJSD_SD_SD_EEENS5_IJNSA_ILi0EEESU_SU_EEEEENS5_IJNS4_10UnderscoreESX_SX_EEEEENS4_23SM90_TMA_LOAD_MULTICASTENS4_14ComposedLayoutINS4_7SwizzleILi3ELi4ELi3EEENS4_18smem_ptr_flag_bitsILi32EEENSS_INS5_IJNSA_ILi8EEENSA_ILi32EEEEEENS5_IJS17_SD_EEEEEEEvNS4_8identityES10_S1B_vS1C_EENS_8epilogue10collective18CollectiveEpilogueINS1E_23Sm100TmaWarpSpecializedILi3ELi2ELi16ELb1ELb0EEEJSH_NS5_IJNSS_ISG_SD_EENSS_IS17_SD_EEEEESI_SJ_SI_SJ_NS1E_6fusion15FusionCallbacksIS1I_NS1M_17LinearCombinationISI_fSI_fLNS_15FloatRoundStyleE2EEESH_S1L_JEEENS4_5SM1004TMEM4LOAD26SM100_TMEM_LOAD_16dp128b8xENS4_13SM90_TMA_LOADES1B_NS4_17SM75_U32x4_LDSM_NENS4_14SM90_TMA_STOREES1B_NS4_17SM90_U32x4_STSM_NENS4_39AutoVectorizingCopyWithAssumedAlignmentILi128EEEEEEvvEEEEvNT_6ParamsE,@"STO_CUDA_ENTRY STV_DEFAULT"
_ZN7cutlass13device_kernelINS_4gemm6kernel13GemmUniversalIN4cute5tupleIJiiiiEEENS1_10collective13CollectiveMmaINS1_35MainloopSm100TmaUmmaWarpSpecializedILi6ELi2ELi4ENS5_IJNS4_1CILi4EEENSA_ILi2EEENSA_ILi1EEEEEEEENS5_IJNSA_ILi64EEESG_SG_EEENS_10tfloat32_tENS5_IJlSD_lEEESI_SJ_NS4_8TiledMMAINS4_8MMA_AtomIJNS4_17SM100_MMA_TF32_SSISI_SI_fLi64ELi64ELNS4_4UMMA5MajorE0ELSO_0ELNSN_7ScaleInE0ELSP_0EEEEEENS4_6LayoutINS5_IJSD_SD_SD_EEENS5_IJNSA_ILi0EEESU_SU_EEEEENS5_IJNS4_10UnderscoreESX_SX_EEEEENS4_23SM90_TMA_LOAD_MULTICASTENS4_14ComposedLayoutINS4_7SwizzleILi3ELi4ELi3EEENS4_18smem_ptr_flag_bitsILi32EEENSS_INS5_IJNSA_ILi8EEENSA_ILi32EEEEEENS5_IJS17_SD_EEEEEEEvNS4_8identityES10_S1B_vS1C_EENS_8epilogue10collective18CollectiveEpilogueINS1E_23Sm100TmaWarpSpecializedILi3ELi2ELi16ELb1ELb0EEEJSH_NS5_IJNSS_ISG_SD_EENSS_IS17_SD_EEEEESI_SJ_SI_SJ_NS1E_6fusion15FusionCallbacksIS1I_NS1M_17LinearCombinationISI_fSI_fLNS_15FloatRoundStyleE2EEESH_S1L_JEEENS4_5SM1004TMEM4LOAD26SM100_TMEM_LOAD_16dp128b8xENS4_13SM90_TMA_LOADES1B_NS4_17SM75_U32x4_LDSM_NENS4_14SM90_TMA_STOREES1B_NS4_17SM90_U32x4_STSM_NENS4_39AutoVectorizingCopyWithAssumedAlignmentILi128EEEEEEvvEEEEvNT_6ParamsE:
[----:B------:R-:W1:Y:S01]  /*0000*/  LDC R1, c[0x0][0x37c] ;  /* 0x0000df00ff017b82 */ /* 0x000e620000000800 */
[----:B------:R-:W2:Y:S01]  /*0010*/  S2R R64, SR_TID.X ;  /* 0x0000000000407919 */ /* 0x000ea20000002100 */
[----:B------:R-:W3:Y:S01]  /*0020*/  LDCU.64 UR8, c[0x0][0x890] ;  /* 0x00011200ff0877ac */ /* 0x000ee20008000a00 */
[----:B------:R-:W-:Y:S02]  /*0030*/  PRMT R53, RZ, 0x7610, R53 ;  /* 0x00007610ff357816 */ /* 0x000fe40000000035 */
[----:B------:R-:W-:Y:S01]  /*0040*/  ELECT P4, URZ, PT ;  /* 0x0000000000ff782f */ /* 0x000fe20003880000 */
[----:B---3--:R-:W-:-:S04]  /*0050*/  UISETP.NE.U32.AND UP0, UPT, UR8, URZ, UPT ;  /* 0x000000ff0800728c */ /* 0x008fc8000bf05070 */
[----:B------:R-:W-:Y:S01]  /*0060*/  UISETP.NE.AND.EX UP0, UPT, UR9, URZ, UPT, UP0 ;  /* 0x000000ff0900728c */ /* 0x000fe2000bf05300 */
[----:B--2---:R-:W-:-:S05]  /*0070*/  SHF.R.U32.HI R54, RZ, 0x5, R64 ;  /* 0x00000005ff367819 */ /* 0x004fca0000011640 */
[----:B------:R-:W2:Y:S02]  /*0080*/  SHFL.IDX PT, R0, R54, RZ, 0x1f ;  /* 0x00001fff36007589 */ /* 0x000ea400000e0000 */
[----:B--2---:R-:W-:Y:S01]  /*0090*/  R2UR UR22, R0 ;  /* 0x00000000001672ca */ /* 0x004fe200000e0000 */
[----:B-1----:R-:W-:-:S14]  /*00a0*/  BRA.U UP0, `(.L_x_0) ;  /* 0x0000000100307547 */ /* 0x002fdc000b800000 */
[----:B------:R-:W1:Y:S02]  /*00b0*/  LDCU.64 UR4, c[0x0][0x888] ;  /* 0x00011100ff0477ac */ /* 0x000e640008000a00 */
[----:B-1----:R-:W-:-:S04]  /*00c0*/  UISETP.NE.U32.AND UP0, UPT, UR4, URZ, UPT ;  /* 0x000000ff0400728c */ /* 0x002fc8000bf05070 */
[----:B------:R-:W-:-:S09]  /*00d0*/  UISETP.NE.AND.EX UP0, UPT, UR5, URZ, UPT, UP0 ;  /* 0x000000ff0500728c */ /* 0x000fd2000bf05300 */
[----:B------:R-:W-:Y:S05]  /*00e0*/  BRA.U !UP0, `(.L_x_1) ;  /* 0x0000000108147547 */ /* 0x000fea000b800000 */
[----:B------:R-:W1:Y:S01]  /*00f0*/  LDC.64 R26, c[0x0][0x888] ;  /* 0x00022200ff1a7b82 */ /* 0x000e620000000a00 */
[----:B------:R-:W1:Y:S02]  /*0100*/  LDCU.64 UR4, c[0x0][0x358] ;  /* 0x00006b00ff0477ac */ /* 0x000e640008000a00 */
[----:B-1----:R1:W5:Y:S01]  /*0110*/  LDG.E R26, desc[UR4][R26.64] ;  /* 0x000000041a1a7981 */ /* 0x002362000c1e1900 */
[----:B------:R-:W-:Y:S01]  /*0120*/  HFMA2 R53, -RZ, RZ, 0, 5.9604644775390625e-08 ;  /* 0x00000001ff357431 */ /* 0x000fe200000001ff */
[----:B------:R-:W-:Y:S05]  /*0130*/  BRA `(.L_x_0) ;  /* 0x00000000000c7947 */ /* 0x000fea0003800000 */
.L_x_1:
[----:B------:R-:W1:Y:S01]  /*0140*/  LDCU UR4, c[0x0][0x880] ;  /* 0x00011000ff0477ac */ /* 0x000e620008000800 */
[----:B------:R-:W-:Y:S01]  /*0150*/  HFMA2 R53, -RZ, RZ, 0, 5.9604644775390625e-08 ;  /* 0x00000001ff357431 */ /* 0x000fe200000001ff */
[----:B-1----:R-:W-:-:S07]  /*0160*/  MOV R26, UR4 ;  /* 0x00000004001a7c02 */ /* 0x002fce0008000f00 */
.L_x_0:
[----:B------:R-:W2:Y:S02]  /*0170*/  LDCU.64 UR4, c[0x0][0x8b0] ;  /* 0x00011600ff0477ac */ /* 0x000ea40008000a00 */
[----:B--2---:R-:W-:-:S04]  /*0180*/  UISETP.NE.U32.AND UP0, UPT, UR4, URZ, UPT ;  /* 0x000000ff0400728c */ /* 0x004fc8000bf05070 */
[----:B------:R-:W-:-:S09]  /*0190*/  UISETP.NE.AND.EX UP0, UPT, UR5, URZ, UPT, UP0 ;  /* 0x000000ff0500728c */ /* 0x000fd2000bf05300 */
[----:B------:R-:W-:Y:S05]  /*01a0*/  BRA.U UP0, `(.L_x_2) ;  /* 0x0000000100287547 */ /* 0x000fea000b800000 */
[----:B------:R-:W2:Y:S02]  /*01b0*/  LDCU.64 UR4, c[0x0][0x8a8] ;  /* 0x00011500ff0477ac */ /* 0x000ea40008000a00 */
[----:B--2---:R-:W-:-:S04]  /*01c0*/  UISETP.NE.U32.AND UP0, UPT, UR4, URZ, UPT ;  /* 0x000000ff0400728c */ /* 0x004fc8000bf05070 */
[----:B------:R-:W-:-:S09]  /*01d0*/  UISETP.NE.AND.EX UP0, UPT, UR5, URZ, UPT, UP0 ;  /* 0x000000ff0500728c */ /* 0x000fd2000bf05300 */
[----:B------:R-:W-:Y:S05]  /*01e0*/  BRA.U !UP0, `(.L_x_3) ;  /* 0x0000000108107547 */ /* 0x000fea000b800000 */
[----:B------:R-:W2:Y:S01]  /*01f0*/  LDC.64 R24, c[0x0][0x8a8] ;  /* 0x00022a00ff187b82 */ /* 0x000ea20000000a00 */
[----:B------:R-:W2:Y:S02]  /*0200*/  LDCU.64 UR4, c[0x0][0x358] ;  /* 0x00006b00ff0477ac */ /* 0x000ea40008000a00 */
[----:B--2---:R2:W5:Y:S01]  /*0210*/  LDG.E R24, desc[UR4][R24.64] ;  /* 0x0000000418187981 */ /* 0x004562000c1e1900 */
[----:B------:R-:W-:Y:S05]  /*0220*/  BRA `(.L_x_2) ;  /* 0x0000000000087947 */ /* 0x000fea0003800000 */
.L_x_3:
[----:B------:R-:W2:Y:S02]  /*0230*/  LDCU UR4, c[0x0][0x8a0] ;  /* 0x00011400ff0477ac */ /* 0x000ea40008000800 */
[----:B--2---:R-:W-:Y:S02]  /*0240*/  MOV R24, UR4 ;  /* 0x0000000400187c02 */ /* 0x004fe40008000f00 */
.L_x_2:
[----:B------:R-:W-:Y:S01]  /*0250*/  IMAD.U32 R0, RZ, RZ, UR22 ;  /* 0x00000016ff007e24 */ /* 0x000fe2000f8e00ff */
[----:B------:R-:W-:Y:S04]  /*0260*/  BSSY.RECONVERGENT B0, `(.L_x_4) ;  /* 0x000000c000007945 */ /* 0x000fe80003800200 */
[C---:B------:R-:W-:Y:S02]  /*0270*/  ISETP.NE.OR P1, PT, R0.reuse, 0x1, !P4 ;  /* 0x000000010000780c */ /* 0x040fe40006725670 */
[----:B------:R-:W-:-:S11]  /*0280*/  ISETP.NE.OR P0, PT, R0, 0x3, !P4 ;  /* 0x000000030000780c */ /* 0x000fd60006705670 */
[----:B------:R-:W-:Y:S05]  /*0290*/  @P1 BRA `(.L_x_5) ;  /* 0x0000000000201947 */ /* 0x000fea0003800000 */
[----:B------:R-:W3:Y:S02]  /*02a0*/  LDCU.64 UR4, c[0x0][0x348] ;  /* 0x00006900ff0477ac */ /* 0x000ee40008000a00 */
[----:B---3--:R-:W-:Y:S02]  /*02b0*/  UIADD3 UR6, UP1, UPT, UR4, 0x80, URZ ;  /* 0x0000008004067890 */ /* 0x008fe4000ff3e0ff */
[----:B------:R-:W-:Y:S02]  /*02c0*/  UIADD3 UR4, UP0, UPT, UR4, 0x180, URZ ;  /* 0x0000018004047890 */ /* 0x000fe4000ff1e0ff */
[----:B------:R-:W-:Y:S02]  /*02d0*/  UIADD3.X UR7, UPT, UPT, URZ, UR5, URZ, UP1, !UPT ;  /* 0x00000005ff077290 */ /* 0x000fe40008ffe4ff */
[----:B------:R-:W-:-:S07]  /*02e0*/  UIADD3.X UR5, UPT, UPT, URZ, UR5, URZ, UP0, !UPT ;  /* 0x00000005ff057290 */ /* 0x000fce00087fe4ff */
[----:B------:R3:W-:Y:S02]  /*02f0*/  UTMACCTL.PF [UR6] ;  /* 0x00000000060079b9 */ /* 0x0007e40008040000 */
[----:B------:R3:W-:Y:S02]  /*0300*/  UTMACCTL.PF [UR4] ;  /* 0x00000000040079b9 */ /* 0x0007e40008040000 */
[----:B---3--:R-:W-:Y:S01]  /*0310*/  NOP ;  /* 0x0000000000007918 */ /* 0x008fe20000000000 */
.L_x_5:
[----:B------:R-:W-:Y:S05]  /*0320*/  BSYNC.RECONVERGENT B0 ;  /* 0x0000000000007941 */ /* 0x000fea0003800200 */
.L_x_4:
[----:B------:R-:W-:Y:S04]  /*0330*/  BSSY.RECONVERGENT B0, `(.L_x_6) ;  /* 0x000000a000007945 */ /* 0x000fe80003800200 */
        /* <DEDUP_REMOVED lines=9> */
.L_x_7:
[----:B------:R-:W-:Y:S05]  /*03d0*/  BSYNC.RECONVERGENT B0 ;  /* 0x0000000000007941 */ /* 0x000fea0003800200 */
.L_x_6:
[----:B------:R-:W3:Y:S01]  /*03e0*/  LDCU.64 UR4, c[0x0][0x888] ;  /* 0x00011100ff0477ac */ /* 0x000ee20008000a00 */
[----:B------:R-:W-:Y:S02]  /*03f0*/  UISETP.EQ.U32.AND UP1, UPT, UR8, URZ, UPT ;  /* 0x000000ff0800728c */ /* 0x000fe4000bf22070 */
[----:B------:R-:W-:Y:S02]  /*0400*/  UPLOP3.LUT UP4, UPT, UPT, UPT, UPT, 0x80, 0x8 ;  /* 0x000000000008789c */ /* 0x000fe40003f8f070 */
[----:B---3--:R-:W-:-:S04]  /*0410*/  UISETP.NE.U32.AND UP0, UPT, UR4, URZ, UPT ;  /* 0x000000ff0400728c */ /* 0x008fc8000bf05070 */
[----:B------:R-:W-:-:S04]  /*0420*/  UISETP.NE.AND.EX UP0, UPT, UR5, URZ, UPT, UP0 ;  /* 0x000000ff0500728c */ /* 0x000fc8000bf05300 */
[----:B------:R-:W-:-:S04]  /*0430*/  UISETP.EQ.OR.EX UP2, UPT, UR9, URZ, !UP0, UP1 ;  /* 0x000000ff0900728c */ /* 0x000fc8000c742710 */
[----:B------:R-:W-:-:S06]  /*0440*/  UP2UR UR4, UPR, URZ, 0x4 ;  /* 0x00000004ff047883 */ /* 0x000fcc0008000000 */
[----:B------:R-:W-:Y:S01]  /*0450*/  MOV R57, UR4 ;  /* 0x0000000400397c02 */ /* 0x000fe20008000f00 */
[----:B------:R-:W-:Y:S06]  /*0460*/  BRA.U !UP2, `(.L_x_8) ;  /* 0x000000010a207547 */ /* 0x000fec000b800000 */
[----:B------:R-:W-:Y:S01]  /*0470*/  UISETP.NE.U32.AND UP1, UPT, UR8, URZ, UPT ;  /* 0x000000ff0800728c */ /* 0x000fe2000bf25070 */
[----:B-----5:R-:W-:Y:S01]  /*0480*/  FSETP.NEU.AND P0, PT, R26, RZ, PT ;  /* 0x000000ff1a00720b */ /* 0x020fe20003f0d000 */
[----:B------:R-:W-:Y:S02]  /*0490*/  USEL UR4, URZ, 0xffffffff, UP0 ;  /* 0xffffffffff047887 */ /* 0x000fe40008000000 */
[----:B------:R-:W-:-:S10]  /*04a0*/  UISETP.NE.AND.EX UP1, UPT, UR9, URZ, UPT, UP1 ;  /* 0x000000ff0900728c */ /* 0x000fd4000bf25310 */
[----:B------:R-:W-:Y:S01]  /*04b0*/  VOTEU.ANY UP0, P0 ;  /* 0x0000000000ff7886 */ /* 0x000fe20000000100 */
[----:B------:R-:W-:-:S04]  /*04c0*/  @!UP1 USEL UR4, URZ, 0xffffffff, UP0 ;  /* 0xffffffffff049887 */ /* 0x000fc80008000000 */
[----:B------:R-:W-:-:S04]  /*04d0*/  ULOP3.LUT UR4, UR4, 0x1, URZ, 0xc0, !UPT ;  /* 0x0000000104047892 */ /* 0x000fc8000f8ec0ff */
[----:B------:R-:W-:-:S11]  /*04e0*/  UISETP.NE.U32.AND UP4, UPT, UR4, 0x1, UPT ;  /* 0x000000010400788c */ /* 0x000fd6000bf85070 */
.L_x_8:
[----:B------:R-:W3:Y:S01]  /*04f0*/  SHFL.IDX PT, R2, R54, RZ, 0x1f ;  /* 0x00001fff36027589 */ /* 0x000ee200000e0000 */
[----:B------:R-:W-:-:S04]  /*0500*/  UISETP.NE.AND UP0, UPT, UR22, 0x2, UPT ;  /* 0x000000021600788c */ /* 0x000fc8000bf05270 */
[----:B------:R-:W-:Y:S01]  /*0510*/  USEL UR37, URZ, 0x1, UP0 ;  /* 0x00000001ff257887 */ /* 0x000fe20008000000 */
[----:B---3--:R-:W-:-:S13]  /*0520*/  ISETP.NE.AND P0, PT, R2, RZ, PT ;  /* 0x000000ff0200720c */ /* 0x008fda0003f05270 */
[----:B------:R-:W-:Y:S05]  /*0530*/  @P0 BRA `(.L_x_9) ;  /* 0x0000000000680947 */ /* 0x000fea0003800000 */
[----:B------:R-:W3:Y:S01]  /*0540*/  S2UR UR4, SR_CgaCtaId ;  /* 0x00000000000479c3 */ /* 0x000ee20000008800 */
[----:B------:R-:W-:Y:S01]  /*0550*/  UMOV UR5, 0x400 ;  /* 0x0000040000057882 */ /* 0x000fe20000000000 */
[----:B------:R-:W-:Y:S01]  /*0560*/  UMOV UR8, 0x1 ;  /* 0x0000000100087882 */ /* 0x000fe20000000000 */
[----:B------:R-:W-:Y:S01]  /*0570*/  UMOV UR6, 0x5 ;  /* 0x0000000500067882 */ /* 0x000fe20000000000 */
[----:B------:R-:W-:-:S04]  /*0580*/  UIADD3 UR8, UPT, UPT, -UR8, 0x100000, URZ ;  /* 0x0010000008087890 */ /* 0x000fc8000fffe1ff */
[----:B------:R-:W-:Y:S02]  /*0590*/  USHF.L.U32 UR9, UR8, 0xb, URZ ;  /* 0x0000000b08097899 */ /* 0x000fe400080006ff */
[----:B------:R-:W-:Y:S02]  /*05a0*/  USHF.L.U32 UR8, UR8, 0x1, URZ ;  /* 0x0000000108087899 */ /* 0x000fe400080006ff */
[----:B------:R-:W-:-:S04]  /*05b0*/  UIADD3 UR6, UPT, UPT, -UR6, 0x100000, URZ ;  /* 0x0010000006067890 */ /* 0x000fc8000fffe1ff */
[----:B------:R-:W-:Y:S02]  /*05c0*/  USHF.L.U32 UR7, UR6, 0xb, URZ ;  /* 0x0000000b06077899 */ /* 0x000fe400080006ff */
[----:B------:R-:W-:Y:S01]  /*05d0*/  USHF.L.U32 UR6, UR6, 0x1, URZ ;  /* 0x0000000106067899 */ /* 0x000fe200080006ff */
[----:B------:R-:W-:Y:S01]  /*05e0*/  ELECT P0, URZ, PT ;  /* 0x0000000000ff782f */ /* 0x000fe20003800000 */
[----:B---3--:R-:W-:Y:S01]  /*05f0*/  ULEA UR4, UR4, UR5, 0x18 ;  /* 0x0000000504047291 */ /* 0x008fe2000f8ec0ff */
[----:B------:R-:W3:Y:S11]  /*0600*/  FENCE.VIEW.ASYNC.S ;  /* 0x00000000000073c6 */ /* 0x000ef60000000000 */
[----:B---3--:R3:W4:Y:S01]  /*0610*/  SYNCS.EXCH.64 URZ, [UR4], UR8 ;  /* 0x0000000804ff75b2 */ /* 0x0087220008000100 */
[----:B------:R3:W1:Y:S01]  /*0620*/  SYNCS.EXCH.64 URZ, [UR4+0x30], UR6 ;  /* 0x0000300604ff75b2 */ /* 0x0006620008000100 */
        /* <DEDUP_REMOVED lines=10> */
[----:B------:R-:W-:Y:S01]  /*06d0*/  NOP ;  /* 0x0000000000007918 */ /* 0x000fe20000000000 */
.L_x_9:
[----:B------:R-:W2:Y:S01]  /*06e0*/  SHFL.IDX PT, R2, R54, RZ, 0x1f ;  /* 0x00001fff36027589 */ /* 0x000ea200000e0000 */
[----:B------:R-:W-:Y:S01]  /*06f0*/  NOP ;  /* 0x0000000000007918 */ /* 0x000fe20000000000 */
[----:B--2---:R-:W-:-:S13]  /*0700*/  ISETP.NE.AND P0, PT, R2, 0x1, PT ;  /* 0x000000010200780c */ /* 0x004fda0003f05270 */
[----:B------:R-:W-:Y:S05]  /*0710*/  @P0 BRA `(.L_x_10) ;  /* 0x0000000000500947 */ /* 0x000fea0003800000 */
[----:B---3--:R-:W2:Y:S01]  /*0720*/  S2UR UR4, SR_CgaCtaId ;  /* 0x00000000000479c3 */ /* 0x008ea20000008800 */
        /* <DEDUP_REMOVED lines=10> */
[----:B--2---:R-:W-:Y:S01]  /*07d0*/  ULEA UR4, UR4, UR5, 0x18 ;  /* 0x0000000504047291 */ /* 0x004fe2000f8ec0ff */
[----:B------:R-:W2:Y:S11]  /*07e0*/  FENCE.VIEW.ASYNC.S ;  /* 0x00000000000073c6 */ /* 0x000eb60000000000 */
[----:B--2---:R2:W3:Y:S01]  /*07f0*/  SYNCS.EXCH.64 URZ, [UR4+0x60], UR8 ;  /* 0x0000600804ff75b2 */ /* 0x0044e20008000100 */
[----:B------:R2:W1:Y:S01]  /*0800*/  SYNCS.EXCH.64 URZ, [UR4+0x78], UR6 ;  /* 0x0000780604ff75b2 */ /* 0x0004620008000100 */
[----:B------:R2:W1:Y:S01]  /*0810*/  SYNCS.EXCH.64 URZ, [UR4+0x68], UR8 ;  /* 0x0000680804ff75b2 */ /* 0x0004620008000100 */
[----:B------:R2:W1:Y:S01]  /*0820*/  SYNCS.EXCH.64 URZ, [UR4+0x80], UR6 ;  /* 0x0000800604ff75b2 */ /* 0x0004620008000100 */
[----:B------:R2:W1:Y:S01]  /*0830*/  SYNCS.EXCH.64 URZ, [UR4+0x70], UR8 ;  /* 0x0000700804ff75b2 */ /* 0x0004620008000100 */
[----:B------:R2:W1:Y:S01]  /*0840*/  SYNCS.EXCH.64 URZ, [UR4+0x88], UR6 ;  /* 0x0000880604ff75b2 */ /* 0x0004620008000100 */
[----:B------:R-:W-:Y:S01]  /*0850*/  NOP ;  /* 0x0000000000007918 */ /* 0x000fe20000000000 */
.L_x_10:
[----:B------:R-:W4:Y:S01]  /*0860*/  SHFL.IDX PT, R2, R54, RZ, 0x1f ;  /* 0x00001fff36027589 */ /* 0x000f2200000e0000 */
[----:B------:R-:W-:Y:S01]  /*0870*/  NOP ;  /* 0x0000000000007918 */ /* 0x000fe20000000000 */
[----:B----4-:R-:W-:-:S13]  /*0880*/  ISETP.NE.AND P0, PT, R2, 0x3, PT ;  /* 0x000000030200780c */ /* 0x010fda0003f05270 */
[----:B------:R-:W-:Y:S05]  /*0890*/  @P0 BRA `(.L_x_11) ;  /* 0x0000000000300947 */ /* 0x000fea0003800000 */
[----:B--23--:R-:W2:Y:S01]  /*08a0*/  S2UR UR6, SR_CgaCtaId ;  /* 0x00000000000679c3 */ /* 0x00cea20000008800 */
[----:B------:R-:W-:Y:S01]  /*08b0*/  UMOV UR4, 0x400 ;  /* 0x0000040000047882 */ /* 0x000fe20000000000 */
[----:B------:R-:W-:Y:S01]  /*08c0*/  UMOV UR5, 0x20 ;  /* 0x0000002000057882 */ /* 0x000fe20000000000 */
[----:B------:R-:W-:Y:S01]  /*08d0*/  ELECT P0, URZ, PT ;  /* 0x0000000000ff782f */ /* 0x000fe20003800000 */
[----:B--2---:R-:W-:Y:S02]  /*08e0*/  ULEA UR6, UR6, UR4, 0x18 ;  /* 0x0000000406067291 */ /* 0x004fe4000f8ec0ff */
[----:B------:R-:W-:-:S04]  /*08f0*/  UIADD3 UR4, UPT, UPT, -UR5, 0x100000, URZ ;  /* 0x0010000005047890 */ /* 0x000fc8000fffe1ff */
[----:B------:R-:W-:Y:S02]  /*0900*/  USHF.L.U32 UR5, UR4, 0xb, URZ ;  /* 0x0000000b04057899 */ /* 0x000fe400080006ff */
[----:B------:R-:W-:Y:S01]  /*0910*/  USHF.L.U32 UR4, UR4, 0x1, URZ ;  /* 0x0000000104047899 */ /* 0x000fe200080006ff */
[----:B------:R-:W2:Y:S11]  /*0920*/  FENCE.VIEW.ASYNC.S ;  /* 0x00000000000073c6 */ /* 0x000eb60000000000 */
[----:B--2---:R4:W2:Y:S01]  /*0930*/  SYNCS.EXCH.64 URZ, [UR6+0x90], UR4 ;  /* 0x0000900406ff75b2 */ /* 0x0048a20008000100 */
[----:B------:R4:W3:Y:S02]  /*0940*/  SYNCS.EXCH.64 URZ, [UR6+0x98], UR4 ;  /* 0x0000980406ff75b2 */ /* 0x0008e40008000100 */
[----:B----4-:R-:W-:Y:S01]  /*0950*/  NOP ;  /* 0x0000000000007918 */ /* 0x010fe20000000000 */
.L_x_11:
[----:B------:R-:W4:Y:S01]  /*0960*/  SHFL.IDX PT, R2, R54, RZ, 0x1f ;  /* 0x00001fff36027589 */ /* 0x000f2200000e0000 */
[----:B------:R-:W-:Y:S01]  /*0970*/  NOP ;  /* 0x0000000000007918 */ /* 0x000fe20000000000 */
[----:B----4-:R-:W-:-:S13]  /*0980*/  ISETP.NE.AND P0, PT, R2, 0x4, PT ;  /* 0x000000040200780c */ /* 0x010fda0003f05270 */
[----:B------:R-:W-:Y:S05]  /*0990*/  @P0 BRA `(.L_x_12) ;  /* 0x00000000004c0947 */ /* 0x000fea0003800000 */
[----:B--23--:R-:W2:Y:S01]  /*09a0*/  S2UR UR6, SR_CgaCtaId ;  /* 0x00000000000679c3 */ /* 0x00cea20000008800 */
[----:B------:R-:W-:Y:S01]  /*09b0*/  UMOV UR4, 0x720 ;  /* 0x0000072000047882 */ /* 0x000fe20000000000 */
[----:B------:R-:W-:Y:S01]  /*09c0*/  UMOV UR5, 0x400 ;  /* 0x0000040000057882 */ /* 0x000fe20000000000 */
[----:B------:R-:W-:Y:S01]  /*09d0*/  USEL UR4, UR4, 0x620, UP4 ;  /* 0x0000062004047887 */ /* 0x000fe2000a000000 */
[----:B------:R-:W-:Y:S01]  /*09e0*/  UMOV UR8, 0x1 ;  /* 0x0000000100087882 */ /* 0x000fe20000000000 */
[----:B------:R-:W-:Y:S01]  /*09f0*/  ELECT P0, URZ, PT ;  /* 0x0000000000ff782f */ /* 0x000fe20003800000 */
[----:B------:R-:W-:-:S04]  /*0a00*/  UIADD3 UR8, UPT, UPT, -UR8, 0x100000, URZ ;  /* 0x0010000008087890 */ /* 0x000fc8000fffe1ff */
[----:B------:R-:W-:Y:S02]  /*0a10*/  USHF.L.U32 UR9, UR8, 0xb, URZ ;  /* 0x0000000b08097899 */ /* 0x000fe400080006ff */
[----:B------:R-:W-:Y:S02]  /*0a20*/  USHF.L.U32 UR8, UR8, 0x1, URZ ;  /* 0x0000000108087899 */ /* 0x000fe400080006ff */
[----:B--2---:R-:W-:Y:S02]  /*0a30*/  ULEA UR6, UR6, UR5, 0x18 ;  /* 0x0000000506067291 */ /* 0x004fe4000f8ec0ff */
[----:B------:R-:W-:-:S04]  /*0a40*/  UIADD3 UR4, UPT, UPT, -UR4, 0x100000, URZ ;  /* 0x0010000004047890 */ /* 0x000fc8000fffe1ff */
[----:B------:R-:W-:Y:S02]  /*0a50*/  USHF.L.U32 UR5, UR4, 0xb, URZ ;  /* 0x0000000b04057899 */ /* 0x000fe400080006ff */
[----:B------:R-:W-:Y:S01]  /*0a60*/  USHF.L.U32 UR4, UR4, 0x1, URZ ;  /* 0x0000000104047899 */ /* 0x000fe200080006ff */
[----:B------:R-:W2:Y:S03]  /*0a70*/  FENCE.VIEW.ASYNC.S ;  /* 0x00000000000073c6 */ /* 0x000ea60000000000 */
[----:B--2---:R4:W2:Y:S08]  /*0a80*/  SYNCS.EXCH.64 URZ, [UR6+0xa0], UR8 ;  /* 0x0000a00806ff75b2 */ /* 0x0048b00008000100 */
[----:B------:R4:W3:Y:S01]  /*0a90*/  SYNCS.EXCH.64 URZ, [UR6+0xb0], UR4 ;  /* 0x0000b00406ff75b2 */ /* 0x0008e20008000100 */
[----:B------:R4:W1:Y:S01]  /*0aa0*/  SYNCS.EXCH.64 URZ, [UR6+0xa8], UR8 ;  /* 0x0000a80806ff75b2 */ /* 0x0008620008000100 */
[----:B------:R4:W1:Y:S02]  /*0ab0*/  SYNCS.EXCH.64 URZ, [UR6+0xb8], UR4 ;  /* 0x0000b80406ff75b2 */ /* 0x0008640008000100 */
[----:B----4-:R-:W-:Y:S01]  /*0ac0*/  NOP ;  /* 0x0000000000007918 */ /* 0x010fe20000000000 */
.L_x_12:
[----:B------:R-:W4:Y:S01]  /*0ad0*/  SHFL.IDX PT, R2, R54, RZ, 0x1f ;  /* 0x00001fff36027589 */ /* 0x000f2200000e0000 */
[----:B------:R-:W-:Y:S01]  /*0ae0*/  NOP ;  /* 0x0000000000007918 */ /* 0x000fe20000000000 */
[----:B----4-:R-:W-:-:S13]  /*0af0*/  ISETP.NE.AND P0, PT, R2, 0x5, PT ;  /* 0x000000050200780c */ /* 0x010fda0003f05270 */
[----:B------:R-:W-:Y:S05]  /*0b00*/  @P0 BRA `(.L_x_13) ;  /* 0x0000000000580947 */ /* 0x000fea0003800000 */
[----:B--23--:R-:W2:Y:S01]  /*0b10*/  S2UR UR4, SR_CgaCtaId ;  /* 0x00000000000479c3 */ /* 0x00cea20000008800 */
        /* <DEDUP_REMOVED lines=12> */
[----:B--2---:R4:W2:Y:S01]  /*0be0*/  SYNCS.EXCH.64 URZ, [UR4+0xc0], UR8 ;  /* 0x0000c00804ff75b2 */ /* 0x0048a20008000100 */
[----:B------:R4:W3:Y:S01]  /*0bf0*/  SYNCS.EXCH.64 URZ, [UR4+0xe0], UR6 ;  /* 0x0000e00604ff75b2 */ /* 0x0008e20008000100 */
[----:B------:R4:W1:Y:S01]  /*0c00*/  SYNCS.EXCH.64 URZ, [UR4+0xc8], UR8 ;  /* 0x0000c80804ff75b2 */ /* 0x0008620008000100 */
[----:B------:R4:W1:Y:S01]  /*0c10*/  SYNCS.EXCH.64 URZ, [UR4+0xe8], UR6 ;  /* 0x0000e80604ff75b2 */ /* 0x0008620008000100 */
[----:B------:R4:W1:Y:S01]  /*0c20*/  SYNCS.EXCH.64 URZ, [UR4+0xd0], UR8 ;  /* 0x0000d00804ff75b2 */ /* 0x0008620008000100 */
[----:B------:R4:W1:Y:S01]  /*0c30*/  SYNCS.EXCH.64 URZ, [UR4+0xf0], UR6 ;  /* 0x0000f00604ff75b2 */ /* 0x0008620008000100 */
[----:B------:R4:W1:Y:S01]  /*0c40*/  SYNCS.EXCH.64 URZ, [UR4+0xd8], UR8 ;  /* 0x0000d80804ff75b2 */ /* 0x0008620008000100 */
[----:B------:R4:W1:Y:S02]  /*0c50*/  SYNCS.EXCH.64 URZ, [UR4+0xf8], UR6 ;  /* 0x0000f80604ff75b2 */ /* 0x0008640008000100 */
[----:B----4-:R-:W-:Y:S01]  /*0c60*/  NOP ;  /* 0x0000000000007918 */ /* 0x010fe20000000000 */
.L_x_13:
[----:B------:R-:W4:Y:S01]  /*0c70*/  SHFL.IDX PT, R2, R54, RZ, 0x1f ;  /* 0x00001fff36027589 */ /* 0x000f2200000e0000 */
[----:B------:R-:W1:Y:S01]  /*0c80*/  S2UR UR54, SR_CgaCtaId ;  /* 0x00000000003679c3 */ /* 0x000e620000008800 */
[----:B------:R-:W-:Y:S01]  /*0c90*/  NOP ;  /* 0x0000000000007918 */ /* 0x000fe20000000000 */
[----:B----4-:R-:W-:-:S13]  /*0ca0*/  ISETP.NE.AND P0, PT, R2, 0x3, PT ;  /* 0x000000030200780c */ /* 0x010fda0003f05270 */
[----:B-1----:R-:W-:Y:S05]  /*0cb0*/  @P0 BRA `(.L_x_14) ;  /* 0x0000000000340947 */ /* 0x002fea0003800000 */
[----:B--23--:R-:W-:Y:S01]  /*0cc0*/  UMOV UR4, 0x400 ;  /* 0x0000040000047882 */ /* 0x00cfe20000000000 */
[----:B------:R-:W-:Y:S01]  /*0cd0*/  UMOV UR6, 0x20 ;  /* 0x0000002000067882 */ /* 0x000fe20000000000 */
[----:B------:R-:W-:Y:S02]  /*0ce0*/  ULEA UR4, UR54, UR4, 0x18 ;  /* 0x0000000436047291 */ /* 0x000fe4000f8ec0ff */
[----:B------:R-:W-:-:S04]  /*0cf0*/  UIADD3 UR6, UPT, UPT, -UR6, 0x100000, URZ ;  /* 0x0010000006067890 */ /* 0x000fc8000fffe1ff */
[----:B------:R-:W-:Y:S02]  /*0d00*/  USHF.L.U32 UR7, UR6, 0xb, URZ ;  /* 0x0000000b06077899 */ /* 0x000fe400080006ff */
[----:B------:R-:W-:Y:S01]  /*0d10*/  USHF.L.U32 UR6, UR6, 0x1, URZ ;  /* 0x0000000106067899 */ /* 0x000fe200080006ff */
[----:B------:R-:W-:Y:S01]  /*0d20*/  ELECT P0, URZ, PT ;  /* 0x0000000000ff782f */ /* 0x000fe20003800000 */
[----:B------:R-:W1:Y:S10]  /*0d30*/  FENCE.VIEW.ASYNC.S ;  /* 0x00000000000073c6 */ /* 0x000e740000000000 */
[----:B-1----:R1:W4:Y:S01]  /*0d40*/  SYNCS.EXCH.64 URZ, [UR4+0x100], UR6 ;  /* 0x0001000604ff75b2 */ /* 0x0023220008000100 */
[----:B------:R1:W2:Y:S01]  /*0d50*/  SYNCS.EXCH.64 URZ, [UR4+0x110], UR6 ;  /* 0x0001100604ff75b2 */ /* 0x0002a20008000100 */
[----:B------:R1:W3:Y:S01]  /*0d60*/  SYNCS.EXCH.64 URZ, [UR4+0x108], UR6 ;  /* 0x0001080604ff75b2 */ /* 0x0002e20008000100 */
[----:B------:R1:W1:Y:S01]  /*0d70*/  SYNCS.EXCH.64 URZ, [UR4+0x118], UR6 ;  /* 0x0001180604ff75b2 */ /* 0x0002620008000100 */
[----:B------:R-:W-:Y:S01]  /*0d80*/  NOP ;  /* 0x0000000000007918 */ /* 0x000fe20000000000 */
.L_x_14:
[----:B-123--:R-:W1:Y:S01]  /*0d90*/  LDCU UR4, c[0x0][0x36c] ;  /* 0x00006d80ff0477ac */ /* 0x00ee620008000800 */
[----:B------:R-:W-:Y:S01]  /*0da0*/  ISETP.NE.OR P4, PT, R0, 0x2, !P4 ;  /* 0x000000020000780c */ /* 0x000fe20006785670 */
[----:B------:R-:W-:Y:S01]  /*0db0*/  NOP ;  /* 0x0000000000007918 */ /* 0x000fe20000000000 */
[----:B------:R-:W-:Y:S01]  /*0dc0*/  LOP3.LUT R0, R64, 0x1f, RZ, 0xc0, !PT ;  /* 0x0000001f40007812 */ /* 0x000fe200078ec0ff */
[----:B------:R-:W-:Y:S02]  /*0dd0*/  UISETP.NE.AND UP5, UPT, UR22, URZ, UPT ;  /* 0x000000ff1600728c */ /* 0x000fe4000bfa5270 */
[----:B-1----:R-:W-:-:S09]  /*0de0*/  UISETP.EQ.U32.AND UP6, UPT, UR4, 0x1, UPT ;  /* 0x000000010400788c */ /* 0x002fd2000bfc2070 */
[----:B------:R-:W-:Y:S05]  /*0df0*/  BRA.U !UP6, `(.L_x_15) ;  /* 0x000000010e087547 */ /* 0x000fea000b800000 */
[----:B----4-:R-:W-:Y:S01]  /*0e00*/  UCGABAR_ARV ;  /* 0x00000000000079c7 */ /* 0x010fe20008000000 */
[----:B------:R-:W-:Y:S05]  /*0e10*/  BRA `(.L_x_16) ;  /* 0x0000000000047947 */ /* 0x000fea0003800000 */
.L_x_15:
[----:B----4-:R-:W-:Y:S01]  /*0e20*/  NOP ;  /* 0x0000000000007918 */ /* 0x010fe20000000000 */
.L_x_16:
[----:B------:R-:W1:Y:S01]  /*0e30*/  S2UR UR25, SR_CTAID.X ;  /* 0x00000000001979c3 */ /* 0x000e620000002500 */
[----:B------:R-:W-:-:S05]  /*0e40*/  CS2R.32 R56, SR_CgaSize ;  /* 0x0000000000387805 */ /* 0x000fca0000008a00 */
[----:B------:R-:W-:-:S05]  /*0e50*/  IMAD R56, R56, -0xa0, RZ ;  /* 0xffffff6038387824 */ /* 0x000fca00078e02ff */
[----:B------:R-:W-:-:S14]  /*0e60*/  R2UR UR5, R56 ;  /* 0x00000000380572ca */ /* 0x000fdc00000e0000 */
[----:B------:R-:W2:Y:S01]  /*0e70*/  LDCU UR5, c[0x0][UR5+0x2b0] ;  /* 0x00005600050577ac */ /* 0x000ea20008000800 */
[----:B------:R-:W-:-:S05]  /*0e80*/  CS2R.32 R56, SR_CgaSize ;  /* 0x0000000000387805 */ /* 0x000fca0000008a00 */
[----:B------:R-:W-:-:S05]  /*0e90*/  IMAD R56, R56, -0xa0, RZ ;  /* 0xffffff6038387824 */ /* 0x000fca00078e02ff */
[----:B------:R-:W-:-:S14]  /*0ea0*/  R2UR UR4, R56 ;  /* 0x00000000380472ca */ /* 0x000fdc00000e0000 */
[----:B------:R-:W3:Y:S01]  /*0eb0*/  LDCU UR4, c[0x0][UR4+0x2b4] ;  /* 0x00005680040477ac */ /* 0x000ee20008000800 */
[----:B------:R-:W4:Y:S01]  /*0ec0*/  S2UR UR26, SR_CTAID.Y ;  /* 0x00000000001a79c3 */ /* 0x000f220000002600 */
[----:B------:R-:W-:-:S05]  /*0ed0*/  CS2R.32 R56, SR_CgaSize ;  /* 0x0000000000387805 */ /* 0x000fca0000008a00 */
[----:B------:R-:W-:-:S05]  /*0ee0*/  IMAD R56, R56, -0xa0, RZ ;  /* 0xffffff6038387824 */ /* 0x000fca00078e02ff */
[----:B------:R-:W-:-:S14]  /*0ef0*/  R2UR UR7, R56 ;  /* 0x00000000380772ca */ /* 0x000fdc00000e0000 */
[----:B------:R-:W3:Y:S01]  /*0f00*/  LDCU UR7, c[0x0][UR7+0x2a0] ;  /* 0x00005400070777ac */ /* 0x000ee20008000800 */
[----:B------:R-:W-:-:S05]  /*0f10*/  CS2R.32 R56, SR_CgaSize ;  /* 0x0000000000387805 */ /* 0x000fca0000008a00 */
[----:B------:R-:W-:-:S05]  /*0f20*/  IMAD R56, R56, -0xa0, RZ ;  /* 0xffffff6038387824 */ /* 0x000fca00078e02ff */
[----:B------:R-:W-:-:S14]  /*0f30*/  R2UR UR8, R56 ;  /* 0x00000000380872ca */ /* 0x000fdc00000e0000 */
[----:B------:R-:W3:Y:S01]  /*0f40*/  LDCU UR8, c[0x0][UR8+0x2a4] ;  /* 0x00005480080877ac */ /* 0x000ee20008000800 */
[----:B------:R-:W-:Y:S02]  /*0f50*/  ULOP3.LUT UR53, UR54, 0x3, URZ, 0xc0, !UPT ;  /* 0x0000000336357892 */ /* 0x000fe4000f8ec0ff */
[----:B------:R-:W-:Y:S02]  /*0f60*/  USHF.R.U32.HI UR27, URZ, 0x2, UR54 ;  /* 0x00000002ff1b7899 */ /* 0x000fe40008011636 */
[----:B------:R-:W-:Y:S02]  /*0f70*/  UISETP.GT.U32.AND UP1, UPT, UR53, 0xffff, UPT ;  /* 0x0000ffff3500788c */ /* 0x000fe4000bf24070 */
[----:B------:R-:W-:Y:S01]  /*0f80*/  USHF.L.U32 UR39, UR54, 0x8, URZ ;  /* 0x0000000836277899 */ /* 0x000fe200080006ff */
[----:B-1----:R-:W-:Y:S01]  /*0f90*/  I2FP.F32.U32 R3, UR25 ;  /* 0x0000001900037c45 */ /* 0x002fe20008201000 */
[----:B------:R-:W1:Y:S04]  /*0fa0*/  LDCU UR23, c[0x0][0xb24] ;  /* 0x00016480ff1777ac */ /* 0x000e680008000800 */
[----:B--2---:R-:W-:Y:S01]  /*0fb0*/  FMUL R3, R3, UR5 ;  /* 0x0000000503037c20 */ /* 0x004fe20008400000 */
[----:B------:R-:W2:Y:S01]  /*0fc0*/  LDCU UR42, c[0x0][0xb24] ;  /* 0x00016480ff2a77ac */ /* 0x000ea20008000800 */
[----:B----4-:R-:W-:Y:S01]  /*0fd0*/  I2FP.F32.U32 R2, UR26 ;  /* 0x0000001a00027c45 */ /* 0x010fe20008201000 */
[----:B------:R-:W4:Y:S03]  /*0fe0*/  LDCU UR28, c[0x0][0xb30] ;  /* 0x00016600ff1c77ac */ /* 0x000f260008000800 */
[----:B------:R-:W1:Y:S01]  /*0ff0*/  F2I.U32.TRUNC.NTZ R3, R3 ;  /* 0x0000000300037305 */ /* 0x000e62000020f000 */
[----:B---3--:R-:W-:Y:S01]  /*1000*/  FMUL R2, R2, UR4 ;  /* 0x0000000402027c20 */ /* 0x008fe20008400000 */
[----:B------:R-:W-:-:S02]  /*1010*/  ULOP3.LUT UR4, UR54, 0x4, URZ, 0xc0, !UPT ;  /* 0x0000000436047892 */ /* 0x000fc4000f8ec0ff */
[----:B------:R-:W-:Y:S02]  /*1020*/  USHF.L.U32 UR38, UR54, 0x9, URZ ;  /* 0x0000000936267899 */ /* 0x000fe400080006ff */
[----:B------:R-:W-:Y:S02]  /*1030*/  UISETP.GT.U32.AND UP0, UPT, UR4, 0xffff, UPT ;  /* 0x0000ffff0400788c */ /* 0x000fe4000bf04070 */
[----:B------:R-:W3:Y:S01]  /*1040*/  F2I.U32.TRUNC.NTZ R2, R2 ;  /* 0x0000000200027305 */ /* 0x000ee2000020f000 */
[----:B------:R-:W-:Y:S01]  /*1050*/  UMOV UR32, 0x11 ;  /* 0x0000001100207882 */ /* 0x000fe20000000000 */
[----:B------:R-:W-:Y:S02]  /*1060*/  USEL UR30, UR53, 0xffff, !UP1 ;  /* 0x0000ffff351e7887 */ /* 0x000fe4000c800000 */
[----:B------:R-:W-:Y:S01]  /*1070*/  USEL UR29, UR4, 0xffff, !UP0 ;  /* 0x0000ffff041d7887 */ /* 0x000fe2000c000000 */
[----:B-1----:R-:W-:Y:S02]  /*1080*/  R2UR UR5, R3 ;  /* 0x00000000030572ca */ /* 0x002fe400000e0000 */
[----:B---3--:R-:W-:-:S02]  /*1090*/  R2UR UR6, R2 ;  /* 0x00000000020672ca */ /* 0x008fc400000e0000 */
[----:B------:R-:W-:-:S09]  /*10a0*/  PRMT R2, RZ, 0x7610, R2 ;  /* 0x00007610ff027816 */ /* 0x000fd20000000002 */
[----:B------:R-:W-:-:S04]  /*10b0*/  UIADD3 UR5, UPT, UPT, -UR5, URZ, URZ ;  /* 0x000000ff05057290 */ /* 0x000fc8000fffe1ff */
[----:B------:R-:W-:Y:S02]  /*10c0*/  UIMAD UR5, UR7, UR5, UR25 ;  /* 0x00000005070572a4 */ /* 0x000fe4000f8e0219 */
[----:B------:R-:W-:-:S04]  /*10d0*/  UIADD3 UR4, UPT, UPT, -UR6, URZ, URZ ;  /* 0x000000ff06047290 */ /* 0x000fc8000fffe1ff */
[----:B------:R-:W-:Y:S01]  /*10e0*/  IMAD.U32 R56, RZ, RZ, UR5 ;  /* 0x00000005ff387e24 */ /* 0x000fe2000f8e00ff */
[----:B------:R-:W-:-:S06]  /*10f0*/  UIMAD UR4, UR8, UR4, UR26 ;  /* 0x00000004080472a4 */ /* 0x000fcc000f8e021a */
[----:B------:R-:W-:Y:S01]  /*1100*/  IMAD.U32 R55, RZ, RZ, UR4 ;  /* 0x00000004ff377e24 */ /* 0x000fe2000f8e00ff */
[----:B--2-4-:R-:W-:Y:S06]  /*1110*/  BRA.U UP5, `(.L_x_17) ;  /* 0x0000000105747547 */ /* 0x014fec000b800000 */
[----:B------:R-:W-:Y:S02]  /*1120*/  R2UR UR4, R55 ;  /* 0x00000000370472ca */ /* 0x000fe400000e0000 */
[----:B------:R-:W-:-:S11]  /*1130*/  R2UR UR8, R56 ;  /* 0x00000000380872ca */ /* 0x000fd600000e0000 */
[----:B------:R-:W-:Y:S02]  /*1140*/  UISETP.NE.AND UP2, UPT, UR4, URZ, UPT ;  /* 0x000000ff0400728c */ /* 0x000fe4000bf45270 */
[----:B------:R-:W-:Y:S02]  /*1150*/  UISETP.NE.AND UP3, UPT, UR4, 0x1, UPT ;  /* 0x000000010400788c */ /* 0x000fe4000bf65270 */
[----:B------:R-:W-:Y:S02]  /*1160*/  UISETP.NE.AND UP0, UPT, UR8, URZ, UP2 ;  /* 0x000000ff0800728c */ /* 0x000fe40009705270 */
[----:B------:R-:W-:Y:S02]  /*1170*/  USEL UR4, URZ, 0x10, UP3 ;  /* 0x00000010ff047887 */ /* 0x000fe40009800000 */
[----:B------:R-:W-:Y:S02]  /*1180*/  USEL UR11, URZ, 0x1, UP0 ;  /* 0x00000001ff0b7887 */ /* 0x000fe40008000000 */
[----:B------:R-:W-:-:S02]  /*1190*/  UISETP.NE.AND UP0, UPT, UR8, URZ, UPT ;  /* 0x000000ff0800728c */ /* 0x000fc4000bf05270 */
[----:B------:R-:W-:Y:S02]  /*11a0*/  USEL UR5, URZ, 0x2, UP2 ;  /* 0x00000002ff057887 */ /* 0x000fe40009000000 */
[----:B------:R-:W-:Y:S02]  /*11b0*/  USEL UR9, UR4, 0x10, UP0 ;  /* 0x0000001004097887 */ /* 0x000fe40008000000 */
[----:B------:R-:W-:Y:S02]  /*11c0*/  UISETP.NE.AND UP0, UPT, UR8, 0x1, UPT ;  /* 0x000000010800788c */ /* 0x000fe4000bf05270 */
[----:B------:R-:W-:Y:S02]  /*11d0*/  USEL UR4, URZ, 0x20, UP3 ;  /* 0x00000020ff047887 */ /* 0x000fe40009800000 */
[----:B------:R-:W-:Y:S02]  /*11e0*/  UISETP.NE.AND UP1, UPT, UR8, 0x2, UPT ;  /* 0x000000020800788c */ /* 0x000fe4000bf25270 */
[----:B------:R-:W-:-:S02]  /*11f0*/  USEL UR6, URZ, 0x4, UP2 ;  /* 0x00000004ff067887 */ /* 0x000fc40009000000 */
[----:B------:R-:W-:Y:S02]  /*1200*/  USEL UR7, UR5, 0x2, UP0 ;  /* 0x0000000205077887 */ /* 0x000fe40008000000 */
[----:B------:R-:W-:Y:S02]  /*1210*/  USEL UR10, UR4, 0x20, UP0 ;  /* 0x00000020040a7887 */ /* 0x000fe40008000000 */
[----:B------:R-:W-:Y:S02]  /*1220*/  UISETP.NE.AND UP0, UPT, UR8, 0x3, UPT ;  /* 0x000000030800788c */ /* 0x000fe4000bf05270 */
[----:B------:R-:W-:Y:S02]  /*1230*/  USEL UR5, URZ, 0x40, UP3 ;  /* 0x00000040ff057887 */ /* 0x000fe40009800000 */
[----:B------:R-:W-:Y:S02]  /*1240*/  USEL UR8, UR6, 0x4, UP1 ;  /* 0x0000000406087887 */ /* 0x000fe40008800000 */
[----:B------:R-:W-:-:S02]  /*1250*/  USEL UR4, URZ, 0x8, UP2 ;  /* 0x00000008ff047887 */ /* 0x000fc40009000000 */
[----:B------:R-:W-:Y:S02]  /*1260*/  UIADD3 UR6, UPT, UPT, UR7, UR9, UR11 ;  /* 0x0000000907067290 */ /* 0x000fe4000fffe00b */
[----:B------:R-:W-:Y:S02]  /*1270*/  USEL UR7, UR5, 0x40, UP1 ;  /* 0x0000004005077887 */ /* 0x000fe40008800000 */
[----:B------:R-:W-:Y:S02]  /*1280*/  USEL UR12, URZ, 0x80, UP3 ;  /* 0x00000080ff0c7887 */ /* 0x000fe40009800000 */
[----:B------:R-:W-:Y:S02]  /*1290*/  USEL UR4, UR4, 0x8, UP0 ;  /* 0x0000000804047887 */ /* 0x000fe40008000000 */
[----:B------:R-:W-:Y:S02]  /*12a0*/  UIADD3 UR5, UPT, UPT, UR8, UR10, UR6 ;  /* 0x0000000a08057290 */ /* 0x000fe4000fffe006 */
[----:B------:R-:W-:-:S02]  /*12b0*/  USEL UR6, UR12, 0x80, UP0 ;  /* 0x000000800c067887 */ /* 0x000fc40008000000 */
[----:B------:R-:W-:-:S04]  /*12c0*/  UIADD3 UR4, UPT, UPT, UR4, UR7, UR5 ;  /* 0x0000000704047290 */ /* 0x000fc8000fffe005 */
[----:B------:R-:W-:-:S06]  /*12d0*/  UIADD3 UR4, UPT, UPT, UR4, UR6, URZ ;  /* 0x0000000604047290 */ /* 0x000fcc000fffe0ff */
[----:B------:R-:W-:-:S07]  /*12e0*/  IMAD.U32 R2, RZ, RZ, UR4 ;  /* 0x00000004ff027e24 */ /* 0x000fce000f8e00ff */
.L_x_17:
[----:B------:R-:W1:Y:S01]  /*12f0*/  S2UR UR36, SR_CTAID.Z ;  /* 0x00000000002479c3 */ /* 0x000e620000002700 */
[----:B------:R-:W-:Y:S01]  /*1300*/  UISETP.GE.AND UP0, UPT, UR23, 0x1, UPT ;  /* 0x000000011700788c */ /* 0x000fe2000bf06270 */
[----:B------:R-:W-:-:S08]  /*1310*/  UMOV UR31, 0xf ;  /* 0x0000000f001f7882 */ /* 0x000fd00000000000 */
[----:B------:R-:W-:Y:S05]  /*1320*/  BRA.U !UP0, `(.L_x_18) ;  /* 0x0000000108d47547 */ /* 0x000fea000b800000 */
[----:B------:R-:W2:Y:S01]  /*1330*/  LDCU.128 UR12, c[0x0][0xb10] ;  /* 0x00016200ff0c77ac */ /* 0x000ea20008000c00 */
[----:B------:R-:W3:Y:S01]  /*1340*/  LDCU UR6, c[0x0][0x370] ;  /* 0x00006e00ff0677ac */ /* 0x000ee20008000800 */
[----:B------:R-:W4:Y:S01]  /*1350*/  LDCU UR5, c[0x0][0x374] ;  /* 0x00006e80ff0577ac */ /* 0x000f220008000800 */
[----:B------:R-:W1:Y:S01]  /*1360*/  LDCU UR24, c[0x0][0xb0c] ;  /* 0x00016180ff1877ac */ /* 0x000e620008000800 */
[----:B------:R-:W1:Y:S01]  /*1370*/  LDCU UR4, c[0x0][0xb20] ;  /* 0x00016400ff0477ac */ /* 0x000e620008000800 */
[----:B------:R-:W1:Y:S01]  /*1380*/  LDCU.64 UR8, c[0x0][0xb28] ;  /* 0x00016500ff0877ac */ /* 0x000e620008000a00 */
[----:B--2---:R-:W-:Y:S02]  /*1390*/  UISETP.NE.AND UP0, UPT, UR14, 0x1, UPT ;  /* 0x000000010e00788c */ /* 0x004fe4000bf05270 */
[----:B----4-:R-:W-:Y:S02]  /*13a0*/  UIMAD.WIDE.U32 UR10, UR5, UR15, URZ ;  /* 0x0000000f050a72a5 */ /* 0x010fe4000f8e00ff */
[----:B---3--:R-:W-:-:S02]  /*13b0*/  UIMAD.WIDE.U32 UR18, UR6, UR12, URZ ;  /* 0x0000000c061272a5 */ /* 0x008fc4000f8e00ff */
[----:B-1----:R-:W-:Y:S02]  /*13c0*/  UISETP.NE.AND UP1, UPT, UR24, 0x1, UPT ;  /* 0x000000011800788c */ /* 0x002fe4000bf25270 */
[----:B------:R-:W-:Y:S01]  /*13d0*/  UISETP.NE.AND UP2, UPT, UR23, 0x1, UPT ;  /* 0x000000011700788c */ /* 0x000fe2000bf45270 */
[----:B------:R-:W-:Y:S02]  /*13e0*/  UMOV UR10, UR11 ;  /* 0x0000000b000a7c82 */ /* 0x000fe40008000000 */
[----:B------:R-:W-:Y:S01]  /*13f0*/  UMOV UR18, UR19 ;  /* 0x0000001300127c82 */ /* 0x000fe20008000000 */
[----:B------:R-:W-:Y:S02]  /*1400*/  @UP0 USHF.R.U32.HI UR5, URZ, UR4, UR10 ;  /* 0x00000004ff050299 */ /* 0x000fe4000801160a */
[----:B------:R-:W-:Y:S02]  /*1410*/  UIMAD.WIDE.U32 UR20, UR26, UR15, URZ ;  /* 0x0000000f1a1472a5 */ /* 0x000fe4000f8e00ff */
[----:B------:R-:W-:-:S02]  /*1420*/  UIMAD.WIDE.U32 UR10, UR5, UR8, URZ ;  /* 0x00000008050a72a5 */ /* 0x000fc4000f8e00ff */
[----:B------:R-:W-:Y:S02]  /*1430*/  @UP1 USHF.R.U32.HI UR6, URZ, UR13, UR18 ;  /* 0x0000000dff061299 */ /* 0x000fe40008011612 */
[----:B------:R-:W-:Y:S02]  /*1440*/  UIMAD.WIDE.U32 UR16, UR25, UR12, URZ ;  /* 0x0000000c191072a5 */ /* 0x000fe4000f8e00ff */
[----:B------:R-:W-:Y:S01]  /*1450*/  UIMAD.WIDE.U32 UR18, UR6, UR8, URZ ;  /* 0x00000008061272a5 */ /* 0x000fe2000f8e00ff */
[----:B------:R-:W-:Y:S01]  /*1460*/  UMOV UR20, UR21 ;  /* 0x0000001500147c82 */ /* 0x000fe20008000000 */
[----:B------:R-:W-:Y:S01]  /*1470*/  UMOV UR10, UR11 ;  /* 0x0000000b000a7c82 */ /* 0x000fe20008000000 */
[----:B------:R-:W-:Y:S02]  /*1480*/  USHF.R.U32.HI UR20, URZ, UR4, UR20 ;  /* 0x00000004ff147299 */ /* 0x000fe40008011614 */
[----:B------:R-:W-:Y:S02]  /*1490*/  @UP2 USHF.R.U32.HI UR5, URZ, UR9, UR10 ;  /* 0x00000009ff052299 */ /* 0x000fe4000801160a */
[----:B------:R-:W-:Y:S01]  /*14a0*/  UMOV UR7, UR19 ;  /* 0x0000001300077c82 */ /* 0x000fe20008000000 */
[----:B------:R-:W-:Y:S01]  /*14b0*/  UMOV UR16, UR17 ;  /* 0x0000001100107c82 */ /* 0x000fe20008000000 */
[----:B------:R-:W-:-:S02]  /*14c0*/  @UP2 USHF.R.U32.HI UR6, URZ, UR9, UR7 ;  /* 0x00000009ff062299 */ /* 0x000fc40008011607 */
[----:B------:R-:W-:Y:S02]  /*14d0*/  USHF.R.U32.HI UR13, URZ, UR13, UR16 ;  /* 0x0000000dff0d7299 */ /* 0x000fe40008011610 */
[----:B------:R-:W-:Y:S02]  /*14e0*/  USEL UR4, UR26, UR20, !UP0 ;  /* 0x000000141a047287 */ /* 0x000fe4000c000000 */
[----:B------:R-:W-:Y:S02]  /*14f0*/  UIMAD UR7, UR5, UR23, URZ ;  /* 0x00000017050772a4 */ /* 0x000fe4000f8e02ff */
[----:B------:R-:W-:Y:S02]  /*1500*/  USEL UR5, UR25, UR13, !UP1 ;  /* 0x0000000d19057287 */ /* 0x000fe4000c800000 */
[----:B------:R-:W-:Y:S02]  /*1510*/  UIMAD UR12, UR6, UR23, URZ ;  /* 0x00000017060c72a4 */ /* 0x000fe4000f8e02ff */
[----:B------:R-:W-:-:S02]  /*1520*/  UISETP.GE.AND UP0, UPT, UR4, UR7, UPT ;  /* 0x000000070400728c */ /* 0x000fc4000bf06270 */
[----:B------:R-:W-:Y:S02]  /*1530*/  UIMAD.WIDE.U32 UR10, UR4, UR8, URZ ;  /* 0x00000008040a72a5 */ /* 0x000fe4000f8e00ff */
[----:B------:R-:W-:Y:S02]  /*1540*/  UISETP.GE.OR UP0, UPT, UR5, UR12, UP0 ;  /* 0x0000000c0500728c */ /* 0x000fe40008706670 */
[----:B------:R-:W-:Y:S02]  /*1550*/  UIMAD.WIDE.U32 UR12, UR5, UR8, URZ ;  /* 0x00000008050c72a5 */ /* 0x000fe4000f8e00ff */
[----:B------:R-:W-:Y:S01]  /*1560*/  UIADD3 UR10, UPT, UPT, -UR4, URZ, URZ ;  /* 0x000000ff040a7290 */ /* 0x000fe2000fffe1ff */
[----:B------:R-:W-:Y:S01]  /*1570*/  UMOV UR8, UR11 ;  /* 0x0000000b00087c82 */ /* 0x000fe20008000000 */
[----:B------:R-:W-:Y:S02]  /*1580*/  UIADD3 UR11, UPT, UPT, -UR5, URZ, URZ ;  /* 0x000000ff050b7290 */ /* 0x000fe4000fffe1ff */
[----:B------:R-:W-:-:S03]  /*1590*/  USHF.R.U32.HI UR8, URZ, UR9, UR8 ;  /* 0x00000009ff087299 */ /* 0x000fc60008011608 */
[----:B------:R-:W-:Y:S01]  /*15a0*/  @!UP0 UMOV UR7, UR13 ;  /* 0x0000000d00078c82 */ /* 0x000fe20008000000 */
[----:B------:R-:W-:Y:S02]  /*15b0*/  UIMAD UR26, UR14, UR10, UR26 ;  /* 0x0000000a0e1a72a4 */ /* 0x000fe4000f8e021a */
[----:B------:R-:W-:Y:S02]  /*15c0*/  USEL UR8, UR4, UR8, !UP2 ;  /* 0x0000000804087287 */ /* 0x000fe4000d000000 */
[----:B------:R-:W-:Y:S02]  /*15d0*/  @!UP0 USHF.R.U32.HI UR7, URZ, UR9, UR7 ;  /* 0x00000009ff078299 */ /* 0x000fe40008011607 */
[----:B------:R-:W-:Y:S02]  /*15e0*/  UIADD3 UR9, UPT, UPT, -UR8, URZ, URZ ;  /* 0x000000ff08097290 */ /* 0x000fe4000fffe1ff */
[----:B------:R-:W-:Y:S02]  /*15f0*/  @!UP0 USEL UR7, UR5, UR7, !UP2 ;  /* 0x0000000705078287 */ /* 0x000fe4000d000000 */
[----:B------:R-:W-:-:S02]  /*1600*/  UIMAD UR9, UR23, UR9, UR4 ;  /* 0x00000009170972a4 */ /* 0x000fc4000f8e0204 */
[----:B------:R-:W-:Y:S02]  /*1610*/  @!UP0 UIADD3 UR8, UPT, UPT, UR8, -UR7, URZ ;  /* 0x8000000708088290 */ /* 0x000fe4000fffe0ff */
[----:B------:R-:W-:Y:S02]  /*1620*/  @!UP0 UIMAD UR6, UR9, UR6, UR7 ;  /* 0x00000006090682a4 */ /* 0x000fe4000f8e0207 */
[----:B------:R-:W-:Y:S02]  /*1630*/  @!UP0 UIMAD UR4, UR8, UR23, UR5 ;  /* 0x00000017080482a4 */ /* 0x000fe4000f8e0205 */
[----:B------:R-:W-:Y:S02]  /*1640*/  UIMAD UR25, UR24, UR11, UR25 ;  /* 0x0000000b181972a4 */ /* 0x000fe4000f8e0219 */
[----:B------:R-:W-:Y:S01]  /*1650*/  UIMAD UR26, UR4, UR14, UR26 ;  /* 0x0000000e041a72a4 */ /* 0x000fe2000f8e021a */
[----:B------:R-:W-:Y:S02]  /*1660*/  @!UP0 UMOV UR5, UR6 ;  /* 0x0000000600058c82 */ /* 0x000fe40008000000 */
[----:B------:R-:W-:-:S12]  /*1670*/  UIMAD UR25, UR5, UR24, UR25 ;  /* 0x00000018051972a4 */ /* 0x000fd8000f8e0219 */
.L_x_18:
[----:B------:R-:W-:Y:S02]  /*1680*/  UISETP.NE.AND UP1, UPT, UR28, 0x1, UPT ;  /* 0x000000011c00788c */ /* 0x000fe4000bf25270 */
[----:B------:R-:W-:Y:S02]  /*1690*/  ULOP3.LUT UR30, UR30, 0xffff, URZ, 0xc0, !UPT ;  /* 0x0000ffff1e1e7892 */ /* 0x000fe4000f8ec0ff */
[----:B------:R-:W-:Y:S02]  /*16a0*/  ULOP3.LUT UR29, UR29, 0xffff, URZ, 0xc0, !UPT ;  /* 0x0000ffff1d1d7892 */ /* 0x000fe4000f8ec0ff */
[----:B------:R-:W-:Y:S02]  /*16b0*/  UISETP.NE.AND UP0, UPT, UR22, 0x2, UPT ;  /* 0x000000021600788c */ /* 0x000fe4000bf05270 */
[----:B------:R-:W-:Y:S02]  /*16c0*/  ULOP3.LUT UR39, UR39, 0x400, URZ, 0xc0, !UPT ;  /* 0x0000040027277892 */ /* 0x000fe4000f8ec0ff */
[----:B------:R-:W-:-:S02]  /*16d0*/  ULOP3.LUT UR38, UR38, 0x600, URZ, 0xc0, !UPT ;  /* 0x0000060026267892 */ /* 0x000fc4000f8ec0ff */
[----:B------:R-:W-:Y:S02]  /*16e0*/  USHF.L.U32 UR30, UR32, UR30, URZ ;  /* 0x0000001e201e7299 */ /* 0x000fe400080006ff */
[----:B------:R-:W-:Y:S01]  /*16f0*/  USHF.L.U32 UR29, UR31, UR29, URZ ;  /* 0x0000001d1f1d7299 */ /* 0x000fe200080006ff */
[----:B------:R-:W-:Y:S11]  /*1700*/  BRA.U UP1, `(.L_x_19) ;  /* 0x0000000101447547 */ /* 0x000ff6000b800000 */
[----:B------:R-:W2:Y:S01]  /*1710*/  LDCU.128 UR8, c[0x0][0xb10] ;  /* 0x00016200ff0877ac */ /* 0x000ea20008000c00 */
[----:B------:R-:W3:Y:S01]  /*1720*/  LDCU UR12, c[0x0][0xb0c] ;  /* 0x00016180ff0c77ac */ /* 0x000ee20008000800 */
[----:B------:R-:W4:Y:S01]  /*1730*/  LDCU UR13, c[0x0][0xb20] ;  /* 0x00016400ff0d77ac */ /* 0x000f220008000800 */
[----:B--2---:R-:W-:Y:S02]  /*1740*/  UIMAD.WIDE.U32 UR6, UR25, UR8, URZ ;  /* 0x00000008190672a5 */ /* 0x004fe4000f8e00ff */
[----:B------:R-:W-:Y:S02]  /*1750*/  UIMAD.WIDE.U32 UR4, UR26, UR11, URZ ;  /* 0x0000000b1a0472a5 */ /* 0x000fe4000f8e00ff */
[----:B---3--:R-:W-:Y:S02]  /*1760*/  UISETP.NE.AND UP2, UPT, UR12, 0x1, UPT ;  /* 0x000000010c00788c */ /* 0x008fe4000bf45270 */
[----:B------:R-:W-:Y:S01]  /*1770*/  UISETP.NE.AND UP1, UPT, UR10, 0x1, UPT ;  /* 0x000000010a00788c */ /* 0x000fe2000bf25270 */
[----:B------:R-:W-:-:S02]  /*1780*/  UMOV UR6, UR7 ;  /* 0x0000000700067c82 */ /* 0x000fc40008000000 */
[----:B------:R-:W-:Y:S01]  /*1790*/  UMOV UR4, UR5 ;  /* 0x0000000500047c82 */ /* 0x000fe20008000000 */
[----:B------:R-:W-:Y:S02]  /*17a0*/  USHF.R.U32.HI UR9, URZ, UR9, UR6 ;  /* 0x00000009ff097299 */ /* 0x000fe40008011606 */
[----:B----4-:R-:W-:Y:S02]  /*17b0*/  USHF.R.U32.HI UR4, URZ, UR13, UR4 ;  /* 0x0000000dff047299 */ /* 0x010fe40008011604 */
[----:B------:R-:W-:Y:S02]  /*17c0*/  USEL UR5, UR25, UR9, !UP2 ;  /* 0x0000000919057287 */ /* 0x000fe4000d000000 */
[----:B------:R-:W-:-:S04]  /*17d0*/  USEL UR4, UR26, UR4, !UP1 ;  /* 0x000000041a047287 */ /* 0x000fc8000c800000 */
[----:B------:R-:W-:Y:S02]  /*17e0*/  UIADD3 UR6, UPT, UPT, UR5, -UR4, URZ ;  /* 0x8000000405067290 */ /* 0x000fe4000fffe0ff */
[----:B------:R-:W-:Y:S02]  /*17f0*/  UIADD3 UR4, UPT, UPT, -UR5, UR4, URZ ;  /* 0x0000000405047290 */ /* 0x000fe4000fffe1ff */
[----:B------:R-:W-:Y:S02]  /*1800*/  UIMAD UR26, UR6, UR10, UR26 ;  /* 0x0000000a061a72a4 */ /* 0x000fe4000f8e021a */
[----:B------:R-:W-:-:S12]  /*1810*/  UIMAD UR25, UR4, UR12, UR25 ;  /* 0x0000000c041972a4 */ /* 0x000fd8000f8e0219 */
.L_x_19:
[----:B------:R-:W-:Y:S05]  /*1820*/  BRA.U !UP6, `(.L_x_20) ;  /* 0x000000010e0c7547 */ /* 0x000fea000b800000 */
[----:B------:R-:W-:Y:S01]  /*1830*/  UCGABAR_WAIT ;  /* 0x0000000000007dc7 */ /* 0x000fe20008000000 */
[----:B------:R-:W-:Y:S01]  /*1840*/  CCTL.IVALL ;  /* 0x00000000ff00798f */ /* 0x000fe20002000000 */
[----:B------:R-:W-:Y:S05]  /*1850*/  BRA `(.L_x_21) ;  /* 0x0000000000047947 */ /* 0x000fea0003800000 */
.L_x_20:
[----:B------:R-:W-:Y:S06]  /*1860*/  BAR.SYNC.DEFER_BLOCKING 0x0 ;  /* 0x0000000000007b1d */ /* 0x000fec0000010000 */
.L_x_21:
[----:B------:R-:W-:Y:S05]  /*1870*/  BRA.U UP0, `(.L_x_22) ;  /* 0x0000001500b47547 */ /* 0x000fea000b800000 */
[----:B------:R-:W2:Y:S01]  /*1880*/  LDCU UR6, c[0x0][0x38c] ;  /* 0x00007180ff0677ac */ /* 0x000ea20008000800 */
[----:B------:R-:W-:Y:S01]  /*1890*/  PLOP3.LUT P2, PT, PT, PT, UP4, 0x80, 0x8 ;  /* 0x000000000008781c */ /* 0x000fe20003f4f048 */
[----:B------:R-:W-:Y:S01]  /*18a0*/  IMAD.MOV.U32 R12, RZ, RZ, 0x1 ;  /* 0x00000001ff0c7424 */ /* 0x000fe200078e00ff */
[----:B------:R-:W-:Y:S01]  /*18b0*/  ISETP.EQ.OR P3, PT, R0, RZ, P4 ;  /* 0x000000ff0000720c */ /* 0x000fe20002762670 */
[----:B------:R-:W-:Y:S01]  /*18c0*/  UISETP.NE.AND UP1, UPT, UR22, URZ, UPT ;  /* 0x000000ff1600728c */ /* 0x000fe2000bf25270 */
[----:B------:R-:W-:Y:S02]  /*18d0*/  PLOP3.LUT P2, PT, P2, PT, PT, 0x8, 0x80 ;  /* 0x000000000080781c */ /* 0x000fe4000174e170 */
[----:B------:R-:W-:Y:S01]  /*18e0*/  CS2R R10, SRZ ;  /* 0x00000000000a7805 */ /* 0x000fe2000001ff00 */
[----:B------:R-:W-:Y:S01]  /*18f0*/  IMAD.MOV.U32 R9, RZ, RZ, RZ ;  /* 0x000000ffff097224 */ /* 0x000fe200078e00ff */
[----:B------:R-:W3:Y:S01]  /*1900*/  LDCU UR48, c[0x0][0x370] ;  /* 0x00006e00ff3077ac */ /* 0x000ee20008000800 */
[----:B------:R-:W-:Y:S01]  /*1910*/  IMAD.MOV.U32 R8, RZ, RZ, 0x1 ;  /* 0x00000001ff087424 */ /* 0x000fe200078e00ff */
[----:B------:R-:W4:Y:S01]  /*1920*/  LDCU.64 UR44, c[0x0][0x348] ;  /* 0x00006900ff2c77ac */ /* 0x000f220008000a00 */
[----:B------:R-:W1:Y:S01]  /*1930*/  LDCU UR47, c[0x0][0x374] ;  /* 0x00006e80ff2f77ac */ /* 0x000e620008000800 */
[----:B--2---:R-:W-:-:S02]  /*1940*/  UIADD3 UR5, UPT, UPT, UR6, 0x3f, URZ ;  /* 0x0000003f06057890 */ /* 0x004fc4000fffe0ff */
[----:B------:R-:W-:Y:S02]  /*1950*/  UIADD3 UR55, UPT, UPT, UR6, 0x7e, URZ ;  /* 0x0000007e06377890 */ /* 0x000fe4000fffe0ff */
[----:B------:R-:W-:Y:S02]  /*1960*/  USHF.R.S32.HI UR4, URZ, 0x1f, UR5 ;  /* 0x0000001fff047899 */ /* 0x000fe40008011405 */
[----:B------:R-:W-:Y:S02]  /*1970*/  USEL UR37, UR37, 0x2, UP1 ;  /* 0x0000000225257887 */ /* 0x000fe40008800000 */
[----:B------:R-:W-:Y:S02]  /*1980*/  ULEA.HI UR4, UR4, UR5, URZ, 0x6 ;  /* 0x0000000504047291 */ /* 0x000fe4000f8f30ff */
[----:B------:R-:W-:Y:S02]  /*1990*/  USHF.L.U32 UR5, UR27, 0x5, URZ ;  /* 0x000000051b057899 */ /* 0x000fe400080006ff */
[----:B------:R-:W-:-:S02]  /*19a0*/  USHF.R.S32.HI UR50, URZ, 0x6, UR4 ;  /* 0x00000006ff327899 */ /* 0x000fc40008011404 */
[----:B------:R-:W-:Y:S02]  /*19b0*/  UIADD3 UR4, UPT, UPT, UR6, -0x1, URZ ;  /* 0xffffffff06047890 */ /* 0x000fe4000fffe0ff */
[----:B------:R-:W-:Y:S02]  /*19c0*/  UISETP.LT.U32.AND UP0, UPT, UR50, 0x6, UPT ;  /* 0x000000063200788c */ /* 0x000fe4000bf01070 */
[----:B------:R-:W-:Y:S02]  /*19d0*/  UISETP.GE.U32.AND UP2, UPT, UR4, -0x7f, UPT ;  /* 0xffffff810400788c */ /* 0x000fe4000bf46070 */
[----:B------:R-:W-:Y:S02]  /*19e0*/  USEL UR49, UR50, 0x6, UP0 ;  /* 0x0000000632317887 */ /* 0x000fe40008000000 */
[----:B------:R-:W-:Y:S02]  /*19f0*/  ULOP3.LUT UR51, UR5, 0x20, URZ, 0xe2, !UPT ;  /* 0x0000002005337892 */ /* 0x000fe4000f8ee2ff */
[----:B------:R-:W-:-:S02]  /*1a00*/  UIADD3 UR31, UPT, UPT, UR49, -0x1, URZ ;  /* 0xffffffff311f7890 */ /* 0x000fc4000fffe0ff */
[----:B------:R-:W-:Y:S01]  /*1a10*/  UIADD3 UR52, UPT, UPT, UR50, -UR49, URZ ;  /* 0x8000003132347290 */ /* 0x000fe2000fffe0ff */
[----:B------:R-:W-:Y:S02]  /*1a20*/  UMOV UR22, URZ ;  /* 0x000000ff00167c82 */ /* 0x000fe40008000000 */
[----:B------:R-:W-:-:S04]  /*1a30*/  @UP2 UIADD3 UR31, UPT, UPT, UR49, URZ, URZ ;  /* 0x000000ff311f2290 */ /* 0x000fc8000fffe0ff */
[----:B-1-34-:R-:W-:-:S12]  /*1a40*/  UIADD3 UR31, UPT, UPT, UR31, 0x1, URZ ;  /* 0x000000011f1f7890 */ /* 0x01afd8000fffe0ff */
.L_x_46:
[----:B------:R-:W-:Y:S01]  /*1a50*/  UISETP.NE.AND UP0, UPT, UR54, URZ, UPT ;  /* 0x000000ff3600728c */ /* 0x000fe2000bf05270 */
[----:B------:R-:W1:Y:S08]  /*1a60*/  S2UR UR54, SR_CgaCtaId ;  /* 0x00000000003679c3 */ /* 0x000e700000008800 */
[----:B---3--:R-:W-:Y:S05]  /*1a70*/  BRA.U UP0, `(.L_x_23) ;  /* 0x0000000100347547 */ /* 0x008fea000b800000 */
[----:B------:R-:W2:Y:S01]  /*1a80*/  S2R R0, SR_CgaCtaId ;  /* 0x0000000000007919 */ /* 0x000ea20000008800 */
[----:B------:R-:W-:-:S04]  /*1a90*/  MOV R2, 0x400 ;  /* 0x0000040000027802 */ /* 0x000fc80000000f00 */
[----:B--2---:R-:W-:Y:S02]  /*1aa0*/  LEA R0, R0, R2, 0x18 ;  /* 0x0000000200007211 */ /* 0x004fe400078ec0ff */
[----:B------:R-:W-:-:S03]  /*1ab0*/  SHF.L.U32 R2, R8, 0x1f, RZ ;  /* 0x0000001f08027819 */ /* 0x000fc600000006ff */
[----:B------:R-:W-:-:S04]  /*1ac0*/  IMAD R0, R9, 0x8, R0 ;  /* 0x0000000809007824 */ /* 0x000fc800078e0200 */
[----:B------:R-:W2:Y:S02]  /*1ad0*/  SYNCS.PHASECHK.TRANS64.TRYWAIT P0, [R0+URZ+0x110], R2 ;  /* 0x00011002000075a7 */ /* 0x000ea400080011ff */
[----:B--2---:R-:W-:Y:S05]  /*1ae0*/  @!P0 BRA `(.L_x_24) ;  /* 0x0000006400248947 */ /* 0x004fea0003800000 */
.L_x_128:
[----:B------:R-:W-:Y:S01]  /*1af0*/  VIADD R9, R9, 0x1 ;  /* 0x0000000109097836 */ /* 0x000fe20000000000 */
[----:B------:R2:W-:Y:S04]  /*1b00*/  SYNCS.ARRIVE.TRANS64.A1T0 RZ, [R0+URZ+0x100], RZ ;  /* 0x000100ff00ff79a7 */ /* 0x0005e800081000ff */
[----:B------:R-:W-:-:S04]  /*1b10*/  ISETP.NE.AND P0, PT, R9, 0x2, PT ;  /* 0x000000020900780c */ /* 0x000fc80003f05270 */
[----:B------:R-:W-:Y:S02]  /*1b20*/  SEL R9, R9, RZ, P0 ;  /* 0x000000ff09097207 */ /* 0x000fe40000000000 */
[----:B--2---:R-:W-:-:S04]  /*1b30*/  SEL R0, RZ, 0x1, P0 ;  /* 0x00000001ff007807 */ /* 0x004fc80000000000 */
[----:B------:R-:W-:-:S07]  /*1b40*/  LOP3.LUT R8, R8, R0, RZ, 0x3c, !PT ;  /* 0x0000000008087212 */ /* 0x000fce00078e3cff */
.L_x_23:
[----:B------:R-:W-:Y:S01]  /*1b50*/  UMOV UR21, 0x400 ;  /* 0x0000040000157882 */ /* 0x000fe20000000000 */
[----:B------:R-:W-:Y:S01]  /*1b60*/  SHF.L.U32 R0, R12, 0x1f, RZ ;  /* 0x0000001f0c007819 */ /* 0x000fe200000006ff */
[----:B-1----:R-:W-:Y:S02]  /*1b70*/  ULEA UR21, UR54, UR21, 0x18 ;  /* 0x0000001536157291 */ /* 0x002fe4000f8ec0ff */
[----:B------:R-:W-:Y:S02]  /*1b80*/  UISETP.GE.U32.AND UP0, UPT, UR55, 0x7f, UPT ;  /* 0x0000007f3700788c */ /* 0x000fe4000bf06070 */
[----:B------:R-:W-:Y:S02]  /*1b90*/  ULEA UR4, UR22, UR21, 0x3 ;  /* 0x0000001516047291 */ /* 0x000fe4000f8e18ff */
[----:B------:R-:W-:Y:S02]  /*1ba0*/  ULEA UR19, UR26, UR53, 0x2 ;  /* 0x000000351a137291 */ /* 0x000fe4000f8e10ff */
[----:B------:R-:W-:-:S02]  /*1bb0*/  ULEA UR35, UR25, UR51, 0x6 ;  /* 0x0000003319237291 */ /* 0x000fc4000f8e30ff */
[----:B------:R-:W-:Y:S01]  /*1bc0*/  USHF.L.U32 UR19, UR19, 0x4, URZ ;  /* 0x0000000413137899 */ /* 0x000fe200080006ff */
[----:B------:R-:W-:Y:S02]  /*1bd0*/  UMOV UR7, URZ ;  /* 0x000000ff00077c82 */ /* 0x000fe40008000000 */
[----:B------:R1:W2:Y:S01]  /*1be0*/  SYNCS.PHASECHK.TRANS64.TRYWAIT P1, [UR4+0x30], R0 ;  /* 0x00003000ff0075a7 */ /* 0x0002a20008021104 */
[----:B------:R-:W-:Y:S08]  /*1bf0*/  BRA.U !UP0, `(.L_x_25) ;  /* 0x0000000508107547 */ /* 0x000ff0000b800000 */
[----:B------:R-:W-:Y:S01]  /*1c00*/  UMOV UR13, URZ ;  /* 0x000000ff000d7c82 */ /* 0x000fe20008000000 */
[----:B------:R-:W-:-:S05]  /*1c10*/  UMOV UR6, UR22 ;  /* 0x0000001600067c82 */ /* 0x000fca0008000000 */
.L_x_33:
[----:B------:R-:W-:Y:S01]  /*1c20*/  ULEA UR33, UR6, UR21, 0x3 ;  /* 0x0000001506217291 */ /* 0x000fe2000f8e18ff */
[----:B--2---:R-:W-:Y:S01]  /*1c30*/  @!P4 MOV R2, 0x8000 ;  /* 0x000080000002c802 */ /* 0x004fe20000000f00 */
[----:B--23--:R-:W-:Y:S10]  /*1c40*/  @P1 BRA `(.L_x_26) ;  /* 0x00000000000c1947 */ /* 0x00cff40003800000 */
[----:B------:R-:W-:-:S04]  /*1c50*/  SHF.L.U32 R3, R12, 0x1f, RZ ;  /* 0x0000001f0c037819 */ /* 0x000fc800000006ff */
[----:B------:R-:W2:Y:S02]  /*1c60*/  SYNCS.PHASECHK.TRANS64.TRYWAIT P0, [UR33+0x30], R3 ;  /* 0x00003003ff0075a7 */ /* 0x000ea40008001121 */
[----:B--2---:R-:W-:Y:S05]  /*1c70*/  @!P0 BRA `(.L_x_27) ;  /* 0x0000006000d48947 */ /* 0x004fea0003800000 */
.L_x_26:
[----:B------:R2:W-:Y:S01]  /*1c80*/  @!P4 SYNCS.ARRIVE.TRANS64 RZ, [UR33], R2 ;  /* 0x00000002ffffc9a7 */ /* 0x0005e20008000021 */
[----:B------:R-:W-:-:S04]  /*1c90*/  ULOP3.LUT UR4, UR37, 0x2, URZ, 0xfc, !UPT ;  /* 0x0000000225047892 */ /* 0x000fc8000f8efcff */
[----:B------:R-:W-:-:S09]  /*1ca0*/  UISETP.NE.AND UP0, UPT, UR4, 0x2, UPT ;  /* 0x000000020400788c */ /* 0x000fd2000bf05270 */
[----:B------:R-:W-:Y:S05]  /*1cb0*/  BRA.U UP0, `(.L_x_28) ;  /* 0x0000000100047547 */ /* 0x000fea000b800000 */
[----:B------:R-:W-:Y:S05]  /*1cc0*/  BPT.TRAP 0x1 ;  /* 0x000000040000795c */ /* 0x000fea0000300000 */
.L_x_28:
[----:B------:R-:W-:Y:S04]  /*1cd0*/  BSSY.RECONVERGENT B0, `(.L_x_29) ;  /* 0x0000003000007945 */ /* 0x000fe80003800200 */
[----:B------:R-:W-:Y:S05]  /*1ce0*/  @P3 BRA `(.L_x_30) ;  /* 0x0000000000043947 */ /* 0x000fea0003800000 */
[----:B------:R-:W-:Y:S05]  /*1cf0*/  BPT.TRAP 0x1 ;  /* 0x000000040000795c */ /* 0x000fea0000300000 */
.L_x_30:
[----:B------:R-:W-:Y:S05]  /*1d00*/  BSYNC.RECONVERGENT B0 ;  /* 0x0000000000007941 */ /* 0x000fea0003800200 */
.L_x_29:
[----:B------:R-:W-:Y:S01]  /*1d10*/  UIADD3 UR4, UPT, UPT, UR6, 0x1, URZ ;  /* 0x0000000106047890 */ /* 0x000fe2000fffe0ff */
[----:B------:R-:W-:Y:S01]  /*1d20*/  BSSY.RECONVERGENT B0, `(.L_x_31) ;  /* 0x000002c000007945 */ /* 0x000fe20003800200 */
[----:B------:R-:W-:Y:S02]  /*1d30*/  ELECT P0, URZ, PT ;  /* 0x0000000000ff782f */ /* 0x000fe40003800000 */
[----:B------:R-:W-:-:S04]  /*1d40*/  UISETP.NE.AND UP0, UPT, UR4, 0x6, UPT ;  /* 0x000000060400788c */ /* 0x000fc8000bf05270 */
[----:B------:R-:W-:Y:S02]  /*1d50*/  USEL UR5, URZ, 0x1, UP0 ;  /* 0x00000001ff057887 */ /* 0x000fe40008000000 */
[----:B------:R-:W-:-:S04]  /*1d60*/  USEL UR22, UR4, URZ, UP0 ;  /* 0x000000ff04167287 */ /* 0x000fc80008000000 */
[----:B------:R-:W-:Y:S01]  /*1d70*/  ULEA UR4, UR22, UR21, 0x3 ;  /* 0x0000001516047291 */ /* 0x000fe2000f8e18ff */
[----:B------:R-:W-:-:S04]  /*1d80*/  LOP3.LUT R12, R12, UR5, RZ, 0x3c, !PT ;  /* 0x000000050c0c7c12 */ /* 0x000fc8000f8e3cff */
[----:B-1----:R-:W-:-:S04]  /*1d90*/  SHF.L.U32 R0, R12, 0x1f, RZ ;  /* 0x0000001f0c007819 */ /* 0x002fc800000006ff */
[----:B------:R1:W3:Y:S01]  /*1da0*/  SYNCS.PHASECHK.TRANS64.TRYWAIT P1, [UR4+0x30], R0 ;  /* 0x00003000ff0075a7 */ /* 0x0002e20008021104 */
[----:B------:R-:W-:Y:S05]  /*1db0*/  @!P0 BRA `(.L_x_32) ;  /* 0x0000000000888947 */ /* 0x000fea0003800000 */
[----:B------:R-:W-:Y:S02]  /*1dc0*/  USHF.L.U32 UR7, UR6, 0xc, URZ ;  /* 0x0000000c06077899 */ /* 0x000fe400080006ff */
[----:B------:R-:W-:Y:S02]  /*1dd0*/  UIADD3 UR4, UP1, UPT, UR44, 0x80, URZ ;  /* 0x000000802c047890 */ /* 0x000fe4000ff3e0ff */
[----:B------:R-:W-:Y:S02]  /*1de0*/  ULOP3.LUT UR24, UR7, UR39, URZ, 0xfc, !UPT ;  /* 0x0000002707187292 */ /* 0x000fe4000f8efcff */
[----:B------:R-:W-:Y:S02]  /*1df0*/  ULOP3.LUT UR8, UR7, UR38, URZ, 0xfc, !UPT ;  /* 0x0000002607087292 */ /* 0x000fe4000f8efcff */
[----:B------:R-:W-:Y:S02]  /*1e00*/  ULEA UR24, UR24, UR21, 0x2 ;  /* 0x0000001518187291 */ /* 0x000fe4000f8e10ff */
[----:B------:R-:W-:-:S02]  /*1e10*/  USHF.L.U32 UR34, UR13, 0x6, URZ ;  /* 0x000000060d227899 */ /* 0x000fc400080006ff */
[----:B------:R-:W-:Y:S02]  /*1e20*/  UIADD3 UR14, UP0, UPT, UR44, 0x180, URZ ;  /* 0x000001802c0e7890 */ /* 0x000fe4000ff1e0ff */
[----:B------:R-:W-:Y:S02]  /*1e30*/  ULEA UR8, UR8, UR21, 0x2 ;  /* 0x0000001508087291 */ /* 0x000fe4000f8e10ff */
[----:B------:R-:W-:Y:S02]  /*1e40*/  UIADD3.X UR5, UPT, UPT, URZ, UR45, URZ, UP1, !UPT ;  /* 0x0000002dff057290 */ /* 0x000fe40008ffe4ff */
[----:B------:R-:W-:Y:S02]  /*1e50*/  UIADD3 UR32, UPT, UPT, UR24, 0x6800, URZ ;  /* 0x0000680018207890 */ /* 0x000fe4000fffe0ff */
[----:B------:R-:W-:Y:S02]  /*1e60*/  UPRMT UR7, URZ, 0x5410, UR30 ;  /* 0x00005410ff077896 */ /* 0x000fe4000800001e */
[----:B------:R-:W-:-:S02]  /*1e70*/  UIADD3 UR26, UPT, UPT, UR34, 0x20, URZ ;  /* 0x00000020221a7890 */ /* 0x000fc4000fffe0ff */
[----:B------:R-:W-:Y:S02]  /*1e80*/  UIADD3 UR24, UPT, UPT, UR24, 0x8800, URZ ;  /* 0x0000880018187890 */ /* 0x000fe4000fffe0ff */
[----:B------:R-:W-:Y:S02]  /*1e90*/  UIADD3.X UR15, UPT, UPT, URZ, UR45, URZ, UP0, !UPT ;  /* 0x0000002dff0f7290 */ /* 0x000fe400087fe4ff */
[----:B------:R-:W-:Y:S02]  /*1ea0*/  UIADD3 UR16, UPT, UPT, UR8, 0x1e800, URZ ;  /* 0x0001e80008107890 */ /* 0x000fe4000fffe0ff */
[----:B------:R-:W-:Y:S02]  /*1eb0*/  UPRMT UR23, URZ, 0x5410, UR29 ;  /* 0x00005410ff177896 */ /* 0x000fe4000800001d */
[----:B------:R-:W-:Y:S01]  /*1ec0*/  UIADD3 UR8, UPT, UPT, UR8, 0x20800, URZ ;  /* 0x0002080008087890 */ /* 0x000fe2000fffe0ff */
[----:B------:R-:W-:Y:S01]  /*1ed0*/  UMOV UR40, 0x0 ;  /* 0x0000000000287882 */ /* 0x000fe20000000000 */
[----:B------:R-:W-:Y:S01]  /*1ee0*/  UMOV UR41, 0x10000000 ;  /* 0x1000000000297882 */ /* 0x000fe20000000000 */
[----:B------:R-:W-:Y:S01]  /*1ef0*/  UMOV UR25, UR33 ;  /* 0x0000002100197c82 */ /* 0x000fe20008000000 */
[----:B------:R-:W-:Y:S01]  /*1f00*/  UMOV UR27, UR35 ;  /* 0x00000023001b7c82 */ /* 0x000fe20008000000 */
[----:B------:R-:W-:Y:S01]  /*1f10*/  UMOV UR28, UR36 ;  /* 0x00000024001c7c82 */ /* 0x000fe20008000000 */
[----:B------:R-:W-:Y:S01]  /*1f20*/  UMOV UR17, UR33 ;  /* 0x0000002100117c82 */ /* 0x000fe20008000000 */
[----:B------:R-:W-:Y:S01]  /*1f30*/  UMOV UR20, UR36 ;  /* 0x0000002400147c82 */ /* 0x000fe20008000000 */
[----:B------:R-:W-:Y:S01]  /*1f40*/  UMOV UR18, UR34 ;  /* 0x0000002200127c82 */ /* 0x000fe20008000000 */
[----:B------:R4:W-:Y:S01]  /*1f50*/  UTMALDG.3D.MULTICAST [UR32], [UR4], UR7, desc[UR40] ;  /* 0x00002820040073b4 */ /* 0x0009e20008011807 */
[----:B------:R-:W-:Y:S01]  /*1f60*/  UMOV UR9, UR33 ;  /* 0x0000002100097c82 */ /* 0x000fe20008000000 */
[----:B------:R-:W-:Y:S01]  /*1f70*/  UMOV UR11, UR19 ;  /* 0x00000013000b7c82 */ /* 0x000fe20008000000 */
[----:B------:R-:W-:Y:S01]  /*1f80*/  UMOV UR12, UR36 ;  /* 0x00000024000c7c82 */ /* 0x000fe20008000000 */
[----:B------:R-:W-:Y:S01]  /*1f90*/  UMOV UR10, UR26 ;  /* 0x0000001a000a7c82 */ /* 0x000fe20008000000 */
[----:B------:R4:W-:Y:S01]  /*1fa0*/  UTMALDG.3D.MULTICAST [UR24], [UR4], UR7, desc[UR40] ;  /* 0x00002818040073b4 */ /* 0x0009e20008011807 */
[----:B------:R4:W-:Y:S01]  /*1fb0*/  UTMALDG.3D.MULTICAST [UR16], [UR14], UR23, desc[UR40] ;  /* 0x000028100e0073b4 */ /* 0x0009e20008011817 */
[----:B------:R4:W-:Y:S02]  /*1fc0*/  UTMALDG.3D.MULTICAST [UR8], [UR14], UR23, desc[UR40] ;  /* 0x000028080e0073b4 */ /* 0x0009e40008011817 */
[----:B----4-:R-:W-:Y:S01]  /*1fd0*/  NOP ;  /* 0x0000000000007918 */ /* 0x010fe20000000000 */
.L_x_32:
[----:B------:R-:W-:Y:S05]  /*1fe0*/  BSYNC.RECONVERGENT B0 ;  /* 0x0000000000007941 */ /* 0x000fea0003800200 */
.L_x_31:
[----:B------:R-:W-:Y:S01]  /*1ff0*/  UIADD3 UR13, UPT, UPT, UR13, 0x1, URZ ;  /* 0x000000010d0d7890 */ /* 0x000fe2000fffe0ff */
[----:B------:R-:W-:Y:S01]  /*2000*/  UMOV UR6, UR22 ;  /* 0x0000001600067c82 */ /* 0x000fe20008000000 */
[----:B------:R-:W-:Y:S02]  /*2010*/  UMOV UR7, UR31 ;  /* 0x0000001f00077c82 */ /* 0x000fe40008000000 */
[----:B------:R-:W-:-:S09]  /*2020*/  UISETP.NE.AND UP0, UPT, UR13, UR31, UPT ;  /* 0x0000001f0d00728c */ /* 0x000fd2000bf05270 */
[----:B------:R-:W-:Y:S05]  /*2030*/  BRA.U UP0, `(.L_x_33) ;  /* 0xfffffff900f87547 */ /* 0x000fea000b83ffff */
.L_x_25:
[----:B------:R-:W-:Y:S01]  /*2040*/  ULEA UR4, UR22, UR21, 0x3 ;  /* 0x0000001516047291 */ /* 0x000fe2000f8e18ff */
[----:B-1----:R-:W-:Y:S01]  /*2050*/  SHF.L.U32 R0, R12, 0x1f, RZ ;  /* 0x0000001f0c007819 */ /* 0x002fe200000006ff */
[----:B------:R-:W-:Y:S01]  /*2060*/  @!P2 SYNCS.ARRIVE.TRANS64.A1T0 RZ, [UR21+0x98], RZ ;  /* 0x000098ffffffa9a7 */ /* 0x000fe20008100015 */
[----:B------:R-:W-:-:S06]  /*2070*/  UISETP.GT.AND UP0, UPT, UR50, UR49, UPT ;  /* 0x000000313200728c */ /* 0x000fcc000bf04270 */
[----:B--23--:R1:W2:Y:S03]  /*2080*/  SYNCS.PHASECHK.TRANS64.TRYWAIT P1, [UR4+0x30], R0 ;  /* 0x00003000ff0075a7 */ /* 0x00c2a60008021104 */
[----:B------:R-:W-:Y:S05]  /*2090*/  BRA.U !UP0, `(.L_x_34) ;  /* 0x00000005080c7547 */ /* 0x000fea000b800000 */
[----:B------:R-:W-:Y:S01]  /*20a0*/  UIADD3 UR23, UPT, UPT, UR52, UR7, URZ ;  /* 0x0000000734177290 */ /* 0x000fe2000fffe0ff */
[----:B------:R-:W-:-:S11]  /*20b0*/  UMOV UR6, UR22 ;  /* 0x0000001600067c82 */ /* 0x000fd60008000000 */
.L_x_42:
[----:B------:R-:W-:Y:S01]  /*20c0*/  ULEA UR33, UR6, UR21, 0x3 ;  /* 0x0000001506217291 */ /* 0x000fe2000f8e18ff */
[----:B--2---:R-:W-:Y:S01]  /*20d0*/  @!P4 MOV R2, 0x8000 ;  /* 0x000080000002c802 */ /* 0x004fe20000000f00 */
[----:B--23--:R-:W-:Y:S10]  /*20e0*/  @P1 BRA `(.L_x_35) ;  /* 0x00000000000c1947 */ /* 0x00cff40003800000 */
[----:B------:R-:W-:-:S04]  /*20f0*/  SHF.L.U32 R3, R12, 0x1f, RZ ;  /* 0x0000001f0c037819 */ /* 0x000fc800000006ff */
[----:B------:R-:W2:Y:S02]  /*2100*/  SYNCS.PHASECHK.TRANS64.TRYWAIT P0, [UR33+0x30], R3 ;  /* 0x00003003ff0075a7 */ /* 0x000ea40008001121 */
[----:B--2---:R-:W-:Y:S05]  /*2110*/  @!P0 BRA `(.L_x_36) ;  /* 0x0000005c00c48947 */ /* 0x004fea0003800000 */
.L_x_35:
[----:B------:R2:W-:Y:S01]  /*2120*/  @!P4 SYNCS.ARRIVE.TRANS64 RZ, [UR33], R2 ;  /* 0x00000002ffffc9a7 */ /* 0x0005e20008000021 */
[----:B------:R-:W-:-:S04]  /*2130*/  ULOP3.LUT UR4, UR37, 0x2, URZ, 0xfc, !UPT ;  /* 0x0000000225047892 */ /* 0x000fc8000f8efcff */
[----:B------:R-:W-:-:S09]  /*2140*/  UISETP.NE.AND UP0, UPT, UR4, 0x2, UPT ;  /* 0x000000020400788c */ /* 0x000fd2000bf05270 */
[----:B------:R-:W-:Y:S05]  /*2150*/  BRA.U UP0, `(.L_x_37) ;  /* 0x0000000100047547 */ /* 0x000fea000b800000 */
[----:B------:R-:W-:Y:S05]  /*2160*/  BPT.TRAP 0x1 ;  /* 0x000000040000795c */ /* 0x000fea0000300000 */
.L_x_37:
[----:B------:R-:W-:Y:S04]  /*2170*/  BSSY.RECONVERGENT B0, `(.L_x_38) ;  /* 0x0000003000007945 */ /* 0x000fe80003800200 */
[----:B------:R-:W-:Y:S05]  /*2180*/  @P3 BRA `(.L_x_39) ;  /* 0x0000000000043947 */ /* 0x000fea0003800000 */
[----:B------:R-:W-:Y:S05]  /*2190*/  BPT.TRAP 0x1 ;  /* 0x000000040000795c */ /* 0x000fea0000300000 */
.L_x_39:
[----:B------:R-:W-:Y:S05]  /*21a0*/  BSYNC.RECONVERGENT B0 ;  /* 0x0000000000007941 */ /* 0x000fea0003800200 */
.L_x_38:
        /* <DEDUP_REMOVED lines=33> */
[----:B------:R-:W-:Y:S01]  /*23c0*/  UTMALDG.3D.MULTICAST [UR32], [UR4], UR10, desc[UR40] ;  /* 0x00002820040073b4 */ /* 0x000fe2000801180a */
[----:B------:R-:W-:Y:S01]  /*23d0*/  UMOV UR17, UR33 ;  /* 0x0000002100117c82 */ /* 0x000fe20008000000 */
[----:B------:R-:W-:Y:S01]  /*23e0*/  UMOV UR20, UR36 ;  /* 0x0000002400147c82 */ /* 0x000fe20008000000 */
[----:B------:R-:W-:Y:S01]  /*23f0*/  UMOV UR18, UR34 ;  /* 0x0000002200127c82 */ /* 0x000fe20008000000 */
[----:B------:R-:W-:Y:S01]  /*2400*/  UMOV UR9, UR33 ;  /* 0x0000002100097c82 */ /* 0x000fe20008000000 */
[----:B------:R-:W-:Y:S01]  /*2410*/  UMOV UR11, UR19 ;  /* 0x00000013000b7c82 */ /* 0x000fe20008000000 */
[----:B------:R-:W-:Y:S01]  /*2420*/  UMOV UR12, UR36 ;  /* 0x00000024000c7c82 */ /* 0x000fe20008000000 */
[----:B------:R4:W-:Y:S01]  /*2430*/  UTMALDG.3D.MULTICAST [UR24], [UR4], UR10, desc[UR40] ;  /* 0x00002818040073b4 */ /* 0x0009e2000801180a */
[----:B------:R1:W-:Y:S01]  /*2440*/  UTMALDG.3D.MULTICAST [UR16], [UR14], UR13, desc[UR40] ;  /* 0x000028100e0073b4 */ /* 0x0003e2000801180d */
[----:B----4-:R-:W-:-:S02]  /*2450*/  UMOV UR10, UR26 ;  /* 0x0000001a000a7c82 */ /* 0x010fc40008000000 */
[----:B------:R1:W-:Y:S02]  /*2460*/  UTMALDG.3D.MULTICAST [UR8], [UR14], UR13, desc[UR40] ;  /* 0x000028080e0073b4 */ /* 0x0003e4000801180d */
[----:B-1----:R-:W-:Y:S01]  /*2470*/  NOP ;  /* 0x0000000000007918 */ /* 0x002fe20000000000 */
.L_x_41:
[----:B------:R-:W-:Y:S05]  /*2480*/  BSYNC.RECONVERGENT B0 ;  /* 0x0000000000007941 */ /* 0x000fea0003800200 */
.L_x_40:
[----:B------:R-:W-:Y:S01]  /*2490*/  UIADD3 UR7, UPT, UPT, UR7, 0x1, URZ ;  /* 0x0000000107077890 */ /* 0x000fe2000fffe0ff */
[----:B------:R-:W-:-:S03]  /*24a0*/  UMOV UR6, UR22 ;  /* 0x0000001600067c82 */ /* 0x000fc60008000000 */
[----:B------:R-:W-:-:S09]  /*24b0*/  UISETP.NE.AND UP0, UPT, UR7, UR23, UPT ;  /* 0x000000170700728c */ /* 0x000fd2000bf05270 */
[----:B------:R-:W-:Y:S05]  /*24c0*/  BRA.U UP0, `(.L_x_42) ;  /* 0xfffffff900fc7547 */ /* 0x000fea000b83ffff */
.L_x_34:
[C---:B------:R-:W-:Y:S01]  /*24d0*/  LEA R3, R11.reuse, UR21, 0x3 ;  /* 0x000000150b037c11 */ /* 0x040fe2000f8e18ff */
[----:B------:R-:W-:Y:S01]  /*24e0*/  NOP ;  /* 0x0000000000007918 */ /* 0x000fe20000000000 */
[----:B-1----:R-:W-:Y:S02]  /*24f0*/  SHF.L.U32 R0, R10, 0x1f, RZ ;  /* 0x0000001f0a007819 */ /* 0x002fe400000006ff */
[----:B------:R-:W-:Y:S02]  /*2500*/  LEA R4, R11, UR21, 0x4 ;  /* 0x000000150b047c11 */ /* 0x000fe4000f8e20ff */
[----:B------:R-:W1:Y:S02]  /*2510*/  SYNCS.PHASECHK.TRANS64.TRYWAIT P0, [R3+URZ+0xa0], R0 ;  /* 0x0000a000030075a7 */ /* 0x000e6400080011ff */
[----:B-1----:R-:W-:Y:S05]  /*2520*/  @!P0 BRA `(.L_x_43) ;  /* 0x0000005800d88947 */ /* 0x002fea0003800000 */
.L_x_131:
[----:B------:R-:W4:Y:S01]  /*2530*/  LDS.128 R4, [R4+0x130] ;  /* 0x0001300004047984 */ /* 0x000f220000000c00 */
[----:B------:R-:W-:Y:S01]  /*2540*/  UISETP.GE.AND UP0, UPT, UR42, 0x1, UPT ;  /* 0x000000012a00788c */ /* 0x000fe2000bf06270 */
[----:B------:R-:W-:Y:S01]  /*2550*/  @!PT LDS RZ, [RZ] ;  /* 0x00000000fffff984 */ /* 0x000fe20000000800 */
[----:B------:R-:W-:Y:S01]  /*2560*/  @!PT LDS RZ, [RZ] ;  /* 0x00000000fffff984 */ /* 0x000fe20000000800 */
[----:B------:R-:W-:Y:S01]  /*2570*/  @!PT LDS RZ, [RZ] ;  /* 0x00000000fffff984 */ /* 0x000fe20000000800 */
[----:B------:R-:W-:Y:S01]  /*2580*/  @!PT LDS RZ, [RZ] ;  /* 0x00000000fffff984 */ /* 0x000fe20000000800 */
[----:B------:R1:W-:Y:S06]  /*2590*/  MEMBAR.ALL.CTA ;  /* 0x0000000000007992 */ /* 0x0003ec0000008000 */
[----:B-1----:R-:W1:Y:S01]  /*25a0*/  FENCE.VIEW.ASYNC.S ;  /* 0x00000000000073c6 */ /* 0x002e620000000000 */
[----:B----4-:R-:W-:-:S13]  /*25b0*/  LOP3.LUT P0, RZ, R6, 0x1, RZ, 0xc0, !PT ;  /* 0x0000000106ff7812 */ /* 0x010fda000780c0ff */
[----:B-1----:R-:W-:Y:S01]  /*25c0*/  VOTEU.ANY UP1, P0 ;  /* 0x0000000000ff7886 */ /* 0x002fe20000020100 */
[----:B------:R-:W-:-:S13]  /*25d0*/  PLOP3.LUT P0, PT, PT, PT, UP1, 0x80, 0x8 ;  /* 0x000000000008781c */ /* 0x000fda0003f0f018 */
[----:B------:R-:W-:Y:S02]  /*25e0*/  @P0 LOP3.LUT R0, R5, 0xffff, RZ, 0xc0, !PT ;  /* 0x0000ffff05000812 */ /* 0x000fe400078ec0ff */
[----:B--2---:R-:W-:Y:S02]  /*25f0*/  @P0 MOV R2, R4 ;  /* 0x0000000400020202 */ /* 0x004fe40000000f00 */
[----:B------:R-:W-:Y:S01]  /*2600*/  @P0 R2UR UR5, R0 ;  /* 0x00000000000502ca */ /* 0x000fe200000e0000 */
[----:B------:R-:W-:Y:S01]  /*2610*/  VIADD R0, R3, 0xb0 ;  /* 0x000000b003007836 */ /* 0x000fe20000000000 */
[----:B------:R-:W-:Y:S02]  /*2620*/  @P0 SHF.R.U32.HI R4, RZ, 0x10, R5 ;  /* 0x00000010ff040819 */ /* 0x000fe40000011605 */
[----:B------:R-:W-:Y:S02]  /*2630*/  @P0 R2UR UR6, R2 ;  /* 0x00000000020602ca */ /* 0x000fe400000e0000 */
[----:B------:R-:W-:-:S02]  /*2640*/  PRMT R0, RZ, 0x654, R0 ;  /* 0x00000654ff007816 */ /* 0x000fc40000000000 */
[----:B------:R-:W-:Y:S02]  /*2650*/  @P0 R2UR UR4, R4 ;  /* 0x00000000040402ca */ /* 0x000fe400000e0000 */
[----:B------:R1:W-:Y:S03]  /*2660*/  SYNCS.ARRIVE.TRANS64.RED.A1T0 RZ, [R0+URZ], RZ ;  /* 0x000000ff00ff79a7 */ /* 0x0003e600081004ff */
[----:B------:R-:W-:-:S04]  /*2670*/  @UP1 UMOV UR43, UR5 ;  /* 0x00000005002b1c82 */ /* 0x000fc80008000000 */
[----:B------:R-:W-:-:S04]  /*2680*/  @UP1 UMOV UR46, UR6 ;  /* 0x00000006002e1c82 */ /* 0x000fc80008000000 */
[----:B------:R-:W-:Y:S01]  /*2690*/  @UP1 UMOV UR36, UR4 ;  /* 0x0000000400241c82 */ /* 0x000fe20008000000 */
[----:B------:R-:W-:Y:S05]  /*26a0*/  BRA.U !UP0, `(.L_x_44) ;  /* 0x0000000108d47547 */ /* 0x000fea000b800000 */
[----:B------:R-:W2:Y:S01]  /*26b0*/  LDCU.128 UR12, c[0x0][0xb10] ;  /* 0x00016200ff0c77ac */ /* 0x000ea20008000c00 */
[----:B------:R-:W4:Y:S01]  /*26c0*/  LDCU UR23, c[0x0][0xb20] ;  /* 0x00016400ff1777ac */ /* 0x000f220008000800 */
[----:B------:R-:W3:Y:S01]  /*26d0*/  LDCU UR20, c[0x0][0xb0c] ;  /* 0x00016180ff1477ac */ /* 0x000ee20008000800 */
[----:B------:R-:W1:Y:S01]  /*26e0*/  LDCU.64 UR8, c[0x0][0xb28] ;  /* 0x00016500ff0877ac */ /* 0x000e620008000a00 */
[----:B------:R-:W-:Y:S02]  /*26f0*/  UISETP.NE.AND UP3, UPT, UR42, 0x1, UPT ;  /* 0x000000012a00788c */ /* 0x000fe4000bf65270 */
[----:B--2---:R-:W-:Y:S02]  /*2700*/  UIMAD.WIDE.U32 UR6, UR47, UR15, URZ ;  /* 0x0000000f2f0672a5 */ /* 0x004fe4000f8e00ff */
[----:B------:R-:W-:Y:S02]  /*2710*/  UIMAD.WIDE.U32 UR4, UR48, UR12, URZ ;  /* 0x0000000c300472a5 */ /* 0x000fe4000f8e00ff */
[----:B------:R-:W-:-:S02]  /*2720*/  UISETP.NE.AND UP0, UPT, UR14, 0x1, UPT ;  /* 0x000000010e00788c */ /* 0x000fc4000bf05270 */
[----:B------:R-:W-:Y:S01]  /*2730*/  UIMAD.WIDE.U32 UR18, UR43, UR15, URZ ;  /* 0x0000000f2b1272a5 */ /* 0x000fe2000f8e00ff */
[----:B------:R-:W-:Y:S02]  /*2740*/  UMOV UR6, UR7 ;  /* 0x0000000700067c82 */ /* 0x000fe40008000000 */
[----:B------:R-:W-:Y:S01]  /*2750*/  UMOV UR4, UR5 ;  /* 0x0000000500047c82 */ /* 0x000fe20008000000 */
[----:B----4-:R-:W-:Y:S02]  /*2760*/  USHF.R.U32.HI UR6, URZ, UR23, UR6 ;  /* 0x00000017ff067299 */ /* 0x010fe40008011606 */
[----:B---3--:R-:W-:Y:S02]  /*2770*/  UISETP.NE.AND UP2, UPT, UR20, 0x1, UPT ;  /* 0x000000011400788c */ /* 0x008fe4000bf45270 */
[----:B------:R-:W-:Y:S02]  /*2780*/  USHF.R.U32.HI UR4, URZ, UR13, UR4 ;  /* 0x0000000dff047299 */ /* 0x000fe40008011604 */
[----:B------:R-:W-:-:S02]  /*2790*/  USEL UR5, UR47, UR6, !UP0 ;  /* 0x000000062f057287 */ /* 0x000fc4000c000000 */
[----:B------:R-:W-:Y:S02]  /*27a0*/  USEL UR6, UR48, UR4, !UP2 ;  /* 0x0000000430067287 */ /* 0x000fe4000d000000 */
[----:B-1----:R-:W-:Y:S01]  /*27b0*/  UIMAD.WIDE.U32 UR10, UR5, UR8, URZ ;  /* 0x00000008050a72a5 */ /* 0x002fe2000f8e00ff */
[----:B------:R-:W-:Y:S01]  /*27c0*/  UMOV UR4, UR19 ;  /* 0x0000001300047c82 */ /* 0x000fe20008000000 */
[----:B------:R-:W-:Y:S02]  /*27d0*/  UIMAD.WIDE.U32 UR16, UR46, UR12, URZ ;  /* 0x0000000c2e1072a5 */ /* 0x000fe4000f8e00ff */
[----:B------:R-:W-:-:S03]  /*27e0*/  UIMAD.WIDE.U32 UR18, UR6, UR8, URZ ;  /* 0x00000008061272a5 */ /* 0x000fc6000f8e00ff */
[----:B------:R-:W-:Y:S01]  /*27f0*/  UMOV UR10, UR11 ;  /* 0x0000000b000a7c82 */ /* 0x000fe20008000000 */
[----:B------:R-:W-:Y:S02]  /*2800*/  USHF.R.U32.HI UR4, URZ, UR23, UR4 ;  /* 0x00000017ff047299 */ /* 0x000fe40008011604 */
[----:B------:R-:W-:Y:S01]  /*2810*/  @UP3 USHF.R.U32.HI UR5, URZ, UR9, UR10 ;  /* 0x00000009ff053299 */ /* 0x000fe2000801160a */
[----:B------:R-:W-:Y:S01]  /*2820*/  UMOV UR16, UR17 ;  /* 0x0000001100107c82 */ /* 0x000fe20008000000 */
[----:B------:R-:W-:Y:S01]  /*2830*/  UMOV UR18, UR19 ;  /* 0x0000001300127c82 */ /* 0x000fe20008000000 */
[----:B------:R-:W-:Y:S02]  /*2840*/  USHF.R.U32.HI UR13, URZ, UR13, UR16 ;  /* 0x0000000dff0d7299 */ /* 0x000fe40008011610 */
[----:B------:R-:W-:Y:S02]  /*2850*/  USEL UR4, UR43, UR4, !UP0 ;  /* 0x000000042b047287 */ /* 0x000fe4000c000000 */
[----:B------:R-:W-:-:S02]  /*2860*/  @UP3 USHF.R.U32.HI UR6, URZ, UR9, UR18 ;  /* 0x00000009ff063299 */ /* 0x000fc40008011612 */
[----:B------:R-:W-:Y:S02]  /*2870*/  UIMAD UR7, UR42, UR5, URZ ;  /* 0x000000052a0772a4 */ /* 0x000fe4000f8e02ff */
[----:B------:R-:W-:Y:S02]  /*2880*/  USEL UR5, UR46, UR13, !UP2 ;  /* 0x0000000d2e057287 */ /* 0x000fe4000d000000 */
[----:B------:R-:W-:Y:S02]  /*2890*/  UIMAD UR10, UR42, UR6, URZ ;  /* 0x000000062a0a72a4 */ /* 0x000fe4000f8e02ff */
[----:B------:R-:W-:Y:S02]  /*28a0*/  UISETP.GE.AND UP0, UPT, UR4, UR7, UPT ;  /* 0x000000070400728c */ /* 0x000fe4000bf06270 */
[----:B------:R-:W-:Y:S02]  /*28b0*/  UIMAD.WIDE.U32 UR12, UR4, UR8, URZ ;  /* 0x00000008040c72a5 */ /* 0x000fe4000f8e00ff */
[----:B------:R-:W-:-:S02]  /*28c0*/  UISETP.GE.OR UP0, UPT, UR5, UR10, UP0 ;  /* 0x0000000a0500728c */ /* 0x000fc40008706670 */
        /* <DEDUP_REMOVED lines=19> */
.L_x_44:
[----:B------:R-:W2:Y:S02]  /*2a00*/  LDCU UR4, c[0x0][0xb30] ;  /* 0x00016600ff0477ac */ /* 0x000ea40008000800 */
[----:B--2---:R-:W-:-:S09]  /*2a10*/  UISETP.NE.AND UP0, UPT, UR4, 0x1, UPT ;  /* 0x000000010400788c */ /* 0x004fd2000bf05270 */
[----:B------:R-:W-:Y:S05]  /*2a20*/  BRA.U UP0, `(.L_x_45) ;  /* 0x0000000100447547 */ /* 0x000fea000b800000 */
[----:B------:R-:W2:Y:S01]  /*2a30*/  LDCU.128 UR8, c[0x0][0xb10] ;  /* 0x00016200ff0877ac */ /* 0x000ea20008000c00 */
[----:B------:R-:W4:Y:S01]  /*2a40*/  LDCU UR12, c[0x0][0xb0c] ;  /* 0x00016180ff0c77ac */ /* 0x000f220008000800 */
[----:B------:R-:W1:Y:S01]  /*2a50*/  LDCU UR13, c[0x0][0xb20] ;  /* 0x00016400ff0d77ac */ /* 0x000e620008000800 */
[----:B--2---:R-:W-:Y:S02]  /*2a60*/  UIMAD.WIDE.U32 UR6, UR46, UR8, URZ ;  /* 0x000000082e0672a5 */ /* 0x004fe4000f8e00ff */
[----:B------:R-:W-:Y:S02]  /*2a70*/  UIMAD.WIDE.U32 UR4, UR43, UR11, URZ ;  /* 0x0000000b2b0472a5 */ /* 0x000fe4000f8e00ff */
[----:B----4-:R-:W-:Y:S02]  /*2a80*/  UISETP.NE.AND UP2, UPT, UR12, 0x1, UPT ;  /* 0x000000010c00788c */ /* 0x010fe4000bf45270 */
[----:B------:R-:W-:Y:S01]  /*2a90*/  UISETP.NE.AND UP0, UPT, UR10, 0x1, UPT ;  /* 0x000000010a00788c */ /* 0x000fe2000bf05270 */
[----:B------:R-:W-:-:S02]  /*2aa0*/  UMOV UR6, UR7 ;  /* 0x0000000700067c82 */ /* 0x000fc40008000000 */
[----:B------:R-:W-:Y:S01]  /*2ab0*/  UMOV UR4, UR5 ;  /* 0x0000000500047c82 */ /* 0x000fe20008000000 */
[----:B------:R-:W-:Y:S02]  /*2ac0*/  USHF.R.U32.HI UR9, URZ, UR9, UR6 ;  /* 0x00000009ff097299 */ /* 0x000fe40008011606 */
[----:B-1----:R-:W-:Y:S02]  /*2ad0*/  USHF.R.U32.HI UR4, URZ, UR13, UR4 ;  /* 0x0000000dff047299 */ /* 0x002fe40008011604 */
[----:B------:R-:W-:Y:S02]  /*2ae0*/  USEL UR5, UR46, UR9, !UP2 ;  /* 0x000000092e057287 */ /* 0x000fe4000d000000 */
[----:B------:R-:W-:-:S04]  /*2af0*/  USEL UR4, UR43, UR4, !UP0 ;  /* 0x000000042b047287 */ /* 0x000fc8000c000000 */
[----:B------:R-:W-:Y:S02]  /*2b00*/  UIADD3 UR6, UPT, UPT, UR5, -UR4, URZ ;  /* 0x8000000405067290 */ /* 0x000fe4000fffe0ff */
[----:B------:R-:W-:Y:S02]  /*2b10*/  UIADD3 UR4, UPT, UPT, -UR5, UR4, URZ ;  /* 0x0000000405047290 */ /* 0x000fe4000fffe1ff */
[----:B------:R-:W-:Y:S02]  /*2b20*/  UIMAD UR43, UR6, UR10, UR43 ;  /* 0x0000000a062b72a4 */ /* 0x000fe4000f8e022b */
[----:B------:R-:W-:-:S12]  /*2b30*/  UIMAD UR46, UR4, UR12, UR46 ;  /* 0x0000000c042e72a4 */ /* 0x000fd8000f8e022e */
.L_x_45:
[----:B------:R-:W-:Y:S01]  /*2b40*/  VIADD R11, R11, 0x1 ;  /* 0x000000010b0b7836 */ /* 0x000fe20000000000 */
[----:B------:R-:W-:Y:S02]  /*2b50*/  R2UR UR5, R56 ;  /* 0x00000000380572ca */ /* 0x000fe400000e0000 */
[----:B------:R-:W-:Y:S02]  /*2b60*/  R2UR UR4, R55 ;  /* 0x00000000370472ca */ /* 0x000fe400000e0000 */
[C---:B------:R-:W-:Y:S02]  /*2b70*/  ISETP.NE.AND P0, PT, R11.reuse, 0x2, PT ;  /* 0x000000020b00780c */ /* 0x040fe40003f05270 */
[----:B------:R-:W-:Y:S02]  /*2b80*/  PLOP3.LUT P2, PT, PT, PT, PT, 0x80, 0x8 ;  /* 0x000000000008781c */ /* 0x000fe40003f4f070 */
[----:B-1----:R-:W-:Y:S02]  /*2b90*/  SEL R0, RZ, 0x1, P0 ;  /* 0x00000001ff007807 */ /* 0x002fe40000000000 */
[----:B------:R-:W-:-:S02]  /*2ba0*/  SEL R11, R11, RZ, P0 ;  /* 0x000000ff0b0b7207 */ /* 0x000fc40000000000 */
[----:B------:R-:W-:Y:S01]  /*2bb0*/  LOP3.LUT R10, R10, R0, RZ, 0x3c, !PT ;  /* 0x000000000a0a7212 */ /* 0x000fe200078e3cff */
[----:B------:R-:W-:Y:S02]  /*2bc0*/  UIADD3 UR25, UPT, UPT, UR46, UR5, URZ ;  /* 0x000000052e197290 */ /* 0x000fe4000fffe0ff */
[----:B------:R-:W-:Y:S01]  /*2bd0*/  UIADD3 UR26, UPT, UPT, UR43, UR4, URZ ;  /* 0x000000042b1a7290 */ /* 0x000fe2000fffe0ff */
[----:B------:R-:W-:Y:S11]  /*2be0*/  BRA.U UP1, `(.L_x_46) ;  /* 0xffffffed01987547 */ /* 0x000ff6000b83ffff */
[----:B------:R-:W-:Y:S01]  /*2bf0*/  UIADD3 UR21, UPT, UPT, UR21, 0x30, URZ ;  /* 0x0000003015157890 */ /* 0x000fe2000fffe0ff */
[----:B------:R-:W-:-:S03]  /*2c00*/  SHF.L.U32 R2, R12, 0x1f, RZ ;  /* 0x0000001f0c027819 */ /* 0x000fc600000006ff */
[----:B------:R-:W-:-:S09]  /*2c10*/  ULEA UR4, UR22, UR21, 0x3 ;  /* 0x0000001516047291 */ /* 0x000fd2000f8e18ff */
[----:B------:R-:W1:Y:S02]  /*2c20*/  SYNCS.PHASECHK.TRANS64.TRYWAIT P0, [UR4], R2 ;  /* 0x00000002ff0075a7 */ /* 0x000e640008001104 */
[----:B-1----:R-:W-:Y:S05]  /*2c30*/  @!P0 BRA `(.L_x_47) ;  /* 0x0000005400288947 */ /* 0x002fea0003800000 */
.L_x_133:
[----:B------:R-:W-:-:S04]  /*2c40*/  UIADD3 UR4, UPT, UPT, UR22, 0x1, URZ ;  /* 0x0000000116047890 */ /* 0x000fc8000fffe0ff */
[----:B------:R-:W-:-:S04]  /*2c50*/  UISETP.NE.AND UP0, UPT, UR4, 0x6, UPT ;  /* 0x000000060400788c */ /* 0x000fc8000bf05270 */
[----:B------:R-:W-:Y:S02]  /*2c60*/  USEL UR6, URZ, 0x1, UP0 ;  /* 0x00000001ff067887 */ /* 0x000fe40008000000 */
[----:B------:R-:W-:-:S04]  /*2c70*/  USEL UR4, UR4, URZ, UP0 ;  /* 0x000000ff04047287 */ /* 0x000fc80008000000 */
[----:B------:R-:W-:Y:S01]  /*2c80*/  ULEA UR5, UR4, UR21, 0x3 ;  /* 0x0000001504057291 */ /* 0x000fe2000f8e18ff */
[----:B-1----:R-:W-:-:S04]  /*2c90*/  LOP3.LUT R2, R12, UR6, RZ, 0x3c, !PT ;  /* 0x000000060c027c12 */ /* 0x002fc8000f8e3cff */
[----:B------:R-:W-:-:S04]  /*2ca0*/  SHF.L.U32 R3, R2, 0x1f, RZ ;  /* 0x0000001f02037819 */ /* 0x000fc800000006ff */
[----:B------:R-:W1:Y:S02]  /*2cb0*/  SYNCS.PHASECHK.TRANS64.TRYWAIT P0, [UR5], R3 ;  /* 0x00000003ff0075a7 */ /* 0x000e640008001105 */
[----:B-1----:R-:W-:Y:S05]  /*2cc0*/  @!P0 BRA `(.L_x_48) ;  /* 0x00000054001c8947 */ /* 0x002fea0003800000 */
.L_x_135:
[----:B------:R-:W-:-:S04]  /*2cd0*/  UIADD3 UR4, UPT, UPT, UR4, 0x1, URZ ;  /* 0x0000000104047890 */ /* 0x000fc8000fffe0ff */
[----:B------:R-:W-:-:S04]  /*2ce0*/  UISETP.NE.AND UP0, UPT, UR4, 0x6, UPT ;  /* 0x000000060400788c */ /* 0x000fc8000bf05270 */
[----:B------:R-:W-:Y:S02]  /*2cf0*/  USEL UR6, URZ, 0x1, UP0 ;  /* 0x00000001ff067887 */ /* 0x000fe40008000000 */
[----:B------:R-:W-:-:S04]  /*2d00*/  USEL UR4, UR4, URZ, UP0 ;  /* 0x000000ff04047287 */ /* 0x000fc80008000000 */
[----:B------:R-:W-:Y:S01]  /*2d10*/  ULEA UR5, UR4, UR21, 0x3 ;  /* 0x0000001504057291 */ /* 0x000fe2000f8e18ff */
[----:B------:R-:W-:-:S04]  /*2d20*/  LOP3.LUT R2, R2, UR6, RZ, 0x3c, !PT ;  /* 0x0000000602027c12 */ /* 0x000fc8000f8e3cff */
[----:B-1----:R-:W-:-:S04]  /*2d30*/  SHF.L.U32 R3, R2, 0x1f, RZ ;  /* 0x0000001f02037819 */ /* 0x002fc800000006ff */
[----:B------:R-:W1:Y:S02]  /*2d40*/  SYNCS.PHASECHK.TRANS64.TRYWAIT P0, [UR5], R3 ;  /* 0x00000003ff0075a7 */ /* 0x000e640008001105 */
[----:B-1----:R-:W-:Y:S05]  /*2d50*/  @!P0 BRA `(.L_x_49) ;  /* 0x0000005400108947 */ /* 0x002fea0003800000 */
.L_x_137:
        /* <DEDUP_REMOVED lines=9> */
.L_x_139:
        /* <DEDUP_REMOVED lines=9> */
.L_x_141:
[----:B------:R-:W-:-:S04]  /*2e80*/  UIADD3 UR4, UPT, UPT, UR4, 0x1, URZ ;  /* 0x0000000104047890 */ /* 0x000fc8000fffe0ff */
[----:B------:R-:W-:-:S04]  /*2e90*/  UISETP.NE.AND UP0, UPT, UR4, 0x6, UPT ;  /* 0x000000060400788c */ /* 0x000fc8000bf05270 */
[----:B------:R-:W-:Y:S02]  /*2ea0*/  USEL UR5, URZ, 0x1, UP0 ;  /* 0x00000001ff057887 */ /* 0x000fe40008000000 */
[----:B------:R-:W-:-:S04]  /*2eb0*/  USEL UR4, UR4, URZ, UP0 ;  /* 0x000000ff04047287 */ /* 0x000fc80008000000 */
[----:B------:R-:W-:Y:S01]  /*2ec0*/  ULEA UR4, UR4, UR21, 0x3 ;  /* 0x0000001504047291 */ /* 0x000fe2000f8e18ff */
[----:B------:R-:W-:-:S04]  /*2ed0*/  LOP3.LUT R2, R2, UR5, RZ, 0x3c, !PT ;  /* 0x0000000502027c12 */ /* 0x000fc8000f8e3cff */
[----:B------:R-:W-:Y:S01]  /*2ee0*/  SHF.L.U32 R2, R2, 0x1f, RZ ;  /* 0x0000001f02027819 */ /* 0x000fe200000006ff */
[----:B-1----:R-:W-:-:S07]  /*2ef0*/  IMAD.U32 R0, RZ, RZ, UR4 ;  /* 0x00000004ff007e24 */ /* 0x002fce000f8e00ff */
.L_x_52:
[----:B-1----:R1:W2:Y:S02]  /*2f00*/  SYNCS.PHASECHK.TRANS64.TRYWAIT P0, [R0+URZ], R2 ;  /* 0x00000002000075a7 */ /* 0x0022a400080011ff */
[----:B--2---:R-:W-:Y:S05]  /*2f10*/  @!P0 NANOSLEEP.SYNCS 0x989680 ;  /* 0x009896800000895d */ /* 0x004fea0003900000 */
[----:B------:R-:W2:Y:S02]  /*2f20*/  @!P0 SYNCS.PHASECHK.TRANS64 P0, [R0+URZ], R2 ;  /* 0x00000002000085a7 */ /* 0x000ea400080010ff */
[----:B--2---:R-:W-:Y:S05]  /*2f30*/  @P0 EXIT ;  /* 0x000000000000094d */ /* 0x004fea0003800000 */
[----:B------:R-:W-:Y:S05]  /*2f40*/  BRA `(.L_x_52) ;  /* 0xfffffffc00ec7947 */ /* 0x000fea000383ffff */
.L_x_22:
[----:B------:R-:W-:-:S04]  /*2f50*/  UISETP.NE.AND UP0, UPT, UR54, URZ, UPT ;  /* 0x000000ff3600728c */ /* 0x000fc8000bf05270 */
[----:B------:R-:W-:-:S09]  /*2f60*/  UISETP.NE.OR UP0, UPT, UR22, 0x1, UP0 ;  /* 0x000000011600788c */ /* 0x000fd20008705670 */
[----:B------:R-:W-:Y:S05]  /*2f70*/  BRA.U UP0, `(.L_x_53) ;  /* 0x0000000500487547 */ /* 0x000fea000b800000 */
[----:B------:R-:W-:Y:S01]  /*2f80*/  ISETP.GE.U32.AND P2, PT, R0, 0x8, PT ;  /* 0x000000080000780c */ /* 0x000fe20003f46070 */
[----:B------:R-:W-:Y:S01]  /*2f90*/  IMAD.MOV.U32 R12, RZ, RZ, 0x1 ;  /* 0x00000001ff0c7424 */ /* 0x000fe200078e00ff */
[----:B------:R-:W-:Y:S02]  /*2fa0*/  CS2R R10, SRZ ;  /* 0x00000000000a7805 */ /* 0x000fe4000001ff00 */
[----:B------:R-:W-:Y:S01]  /*2fb0*/  CS2R R8, SRZ ;  /* 0x0000000000087805 */ /* 0x000fe2000001ff00 */
[----:B------:R-:W-:Y:S01]  /*2fc0*/  UMOV UR6, 0x400 ;  /* 0x0000040000067882 */ /* 0x000fe20000000000 */
[----:B------:R-:W-:Y:S01]  /*2fd0*/  UMOV UR5, URZ ;  /* 0x000000ff00057c82 */ /* 0x000fe20008000000 */
[----:B------:R-:W-:-:S12]  /*2fe0*/  ULEA UR6, UR54, UR6, 0x18 ;  /* 0x0000000636067291 */ /* 0x000fd8000f8ec0ff */
.L_x_57:
[----:B------:R-:W-:Y:S02]  /*2ff0*/  LEA R2, R8, UR6, 0x3 ;  /* 0x0000000608027c11 */ /* 0x000fe4000f8e18ff */
[----:B------:R-:W-:-:S03]  /*3000*/  SHF.L.U32 R4, R9, 0x1f, RZ ;  /* 0x0000001f09047819 */ /* 0x000fc600000006ff */
[----:B------:R-:W-:Y:S01]  /*3010*/  VIADD R5, R2, 0x110 ;  /* 0x0000011002057836 */ /* 0x000fe20000000000 */
[----:B------:R-:W2:Y:S02]  /*3020*/  SYNCS.PHASECHK.TRANS64.TRYWAIT P0, [R2+URZ+0x100], R4 ;  /* 0x00010004020075a7 */ /* 0x000ea400080011ff */
[----:B--2---:R-:W-:Y:S05]  /*3030*/  @!P0 BRA `(.L_x_54) ;  /* 0x0000005000a08947 */ /* 0x004fea0003800000 */
.L_x_142:
[----:B------:R-:W-:Y:S01]  /*3040*/  ULEA UR4, UR5, UR6, 0x3 ;  /* 0x0000000605047291 */ /* 0x000fe2000f8e18ff */
[----:B--2---:R-:W-:Y:S01]  /*3050*/  PRMT R2, RZ, 0x654, R5 ;  /* 0x00000654ff027816 */ /* 0x004fe20000000005 */
[----:B------:R-:W-:Y:S01]  /*3060*/  @!P2 IMAD.MOV.U32 R4, RZ, RZ, 0x10 ;  /* 0x00000010ff04a424 */ /* 0x000fe200078e00ff */
[----:B------:R-:W-:Y:S01]  /*3070*/  SHF.L.U32 R5, R12, 0x1f, RZ ;  /* 0x0000001f0c057819 */ /* 0x000fe200000006ff */
[----:B------:R-:W-:Y:S01]  /*3080*/  UIADD3 UR7, UPT, UPT, UR4, 0xa0, URZ ;  /* 0x000000a004077890 */ /* 0x000fe2000fffe0ff */
[----:B------:R2:W-:Y:S05]  /*3090*/  SYNCS.ARRIVE.TRANS64.RED.A1T0 RZ, [R2+URZ], RZ ;  /* 0x000000ff02ff79a7 */ /* 0x0005ea00081004ff */
[----:B------:R-:W-:Y:S01]  /*30a0*/  IMAD.U32 R6, RZ, RZ, UR7 ;  /* 0x00000007ff067e24 */ /* 0x000fe2000f8e00ff */
[----:B------:R-:W3:Y:S04]  /*30b0*/  SYNCS.PHASECHK.TRANS64.TRYWAIT P0, [UR4+0xb0], R5 ;  /* 0x0000b005ff0075a7 */ /* 0x000ee80008001104 */
[----:B------:R-:W-:Y:S01]  /*30c0*/  PRMT R6, R0, 0x654, R6 ;  /* 0x0000065400067816 */ /* 0x000fe20000000006 */
[----:B--23--:R-:W-:Y:S06]  /*30d0*/  @!P0 BRA `(.L_x_55) ;  /* 0x00000050008c8947 */ /* 0x00cfec0003800000 */
.L_x_144:
[----:B------:R-:W-:Y:S01]  /*30e0*/  ULEA UR8, UR5, UR6, 0x4 ;  /* 0x0000000605087291 */ /* 0x000fe2000f8e20ff */
[----:B------:R-:W-:Y:S01]  /*30f0*/  SEL R3, R6, R3, !P2 ;  /* 0x0000000306037207 */ /* 0x000fe20005000000 */
[----:B------:R-:W-:Y:S01]  /*3100*/  UIADD3 UR9, UPT, UPT, UR4, 0xa0, URZ ;  /* 0x000000a004097890 */ /* 0x000fe2000fffe0ff */
[----:B--2---:R-:W-:Y:S01]  /*3110*/  LEA R2, R11, UR6, 0x3 ;  /* 0x000000060b027c11 */ /* 0x004fe2000f8e18ff */
[----:B------:R-:W-:Y:S01]  /*3120*/  UIADD3 UR8, UPT, UPT, UR8, 0x130, URZ ;  /* 0x0000013008087890 */ /* 0x000fe2000fffe0ff */
[----:B------:R2:W-:Y:S01]  /*3130*/  @!P2 SYNCS.ARRIVE.TRANS64.RED RZ, [R3+URZ], R4 ;  /* 0x0000000403ffa9a7 */ /* 0x0005e200080004ff */
[----:B------:R-:W-:Y:S01]  /*3140*/  UIADD3 UR4, UPT, UPT, UR5, 0x1, URZ ;  /* 0x0000000105047890 */ /* 0x000fe2000fffe0ff */
[----:B------:R-:W-:-:S03]  /*3150*/  VIADD R8, R8, 0x1 ;  /* 0x0000000108087836 */ /* 0x000fc60000000000 */
[----:B------:R-:W-:Y:S02]  /*3160*/  UISETP.NE.AND UP0, UPT, UR4, 0x2, UPT ;  /* 0x000000020400788c */ /* 0x000fe4000bf05270 */
[----:B------:R-:W-:Y:S01]  /*3170*/  ISETP.NE.AND P0, PT, R8, 0x2, PT ;  /* 0x000000020800780c */ /* 0x000fe20003f05270 */
[----:B------:R-:W-:Y:S06]  /*3180*/  UGETNEXTWORKID.BROADCAST [UR8], [UR9] ;  /* 0x00000000080073ca */ /* 0x000fec0008000100 */
[----:B------:R-:W-:Y:S02]  /*3190*/  USEL UR7, URZ, 0x1, UP0 ;  /* 0x00000001ff077887 */ /* 0x000fe40008000000 */
[----:B------:R-:W-:-:S04]  /*31a0*/  USEL UR5, UR4, URZ, UP0 ;  /* 0x000000ff04057287 */ /* 0x000fc80008000000 */
[----:B------:R-:W-:Y:S02]  /*31b0*/  LOP3.LUT R12, R12, UR7, RZ, 0x3c, !PT ;  /* 0x000000070c0c7c12 */ /* 0x000fe4000f8e3cff */
[----:B--2---:R-:W-:-:S04]  /*31c0*/  SHF.L.U32 R4, R10, 0x1f, RZ ;  /* 0x0000001f0a047819 */ /* 0x004fc800000006ff */
[----:B------:R-:W2:Y:S02]  /*31d0*/  SYNCS.PHASECHK.TRANS64.TRYWAIT P1, [R2+URZ+0xa0], R4 ;  /* 0x0000a004020075a7 */ /* 0x000ea400080211ff */
[----:B--2---:R-:W-:Y:S05]  /*31e0*/  @!P1 BRA `(.L_x_56) ;  /* 0x0000005000609947 */ /* 0x004fea0003800000 */
.L_x_145:
[C---:B--2---:R-:W-:Y:S01]  /*31f0*/  LEA R4, R11.reuse, UR6, 0x4 ;  /* 0x000000060b047c11 */ /* 0x044fe2000f8e20ff */
[----:B------:R-:W-:Y:S01]  /*3200*/  VIADD R2, R2, 0xb0 ;  /* 0x000000b002027836 */ /* 0x000fe20000000000 */
[----:B------:R-:W-:Y:S01]  /*3210*/  SEL R8, R8, RZ, P0 ;  /* 0x000000ff08087207 */ /* 0x000fe20000000000 */
[----:B------:R-:W-:-:S03]  /*3220*/  VIADD R11, R11, 0x1 ;  /* 0x000000010b0b7836 */ /* 0x000fc60000000000 */
[----:B------:R-:W2:Y:S01]  /*3230*/  LDS.128 R4, [R4+0x130] ;  /* 0x0001300004047984 */ /* 0x000ea20000000c00 */
[----:B------:R-:W-:Y:S02]  /*3240*/  PRMT R2, RZ, 0x654, R2 ;  /* 0x00000654ff027816 */ /* 0x000fe40000000002 */
[C---:B------:R-:W-:Y:S01]  /*3250*/  ISETP.NE.AND P1, PT, R11.reuse, 0x2, PT ;  /* 0x000000020b00780c */ /* 0x040fe20003f25270 */
[----:B------:R-:W-:Y:S01]  /*3260*/  @!PT LDS RZ, [RZ] ;  /* 0x00000000fffff984 */ /* 0x000fe20000000800 */
[----:B------:R-:W-:Y:S01]  /*3270*/  @!PT LDS RZ, [RZ] ;  /* 0x00000000fffff984 */ /* 0x000fe20000000800 */
[----:B------:R-:W-:Y:S01]  /*3280*/  @!PT LDS RZ, [RZ] ;  /* 0x00000000fffff984 */ /* 0x000fe20000000800 */
[----:B------:R-:W-:Y:S01]  /*3290*/  @!PT LDS RZ, [RZ] ;  /* 0x00000000fffff984 */ /* 0x000fe20000000800 */
[----:B------:R3:W-:Y:S06]  /*32a0*/  MEMBAR.ALL.CTA ;  /* 0x0000000000007992 */ /* 0x0007ec0000008000 */
[----:B---3--:R-:W3:Y:S01]  /*32b0*/  FENCE.VIEW.ASYNC.S ;  /* 0x00000000000073c6 */ /* 0x008ee20000000000 */
[----:B------:R-:W-:Y:S01]  /*32c0*/  SEL R11, R11, RZ, P1 ;  /* 0x000000ff0b0b7207 */ /* 0x000fe20000800000 */
[----:B---3--:R3:W-:Y:S01]  /*32d0*/  SYNCS.ARRIVE.TRANS64.RED.A1T0 RZ, [R2+URZ], RZ ;  /* 0x000000ff02ff79a7 */ /* 0x0087e200081004ff */
[----:B--2---:R-:W-:-:S02]  /*32e0*/  LOP3.LUT P3, RZ, R6, 0x1, RZ, 0xc0, !PT ;  /* 0x0000000106ff7812 */ /* 0x004fc4000786c0ff */
[----:B------:R-:W-:-:S04]  /*32f0*/  SEL R4, RZ, 0x1, P1 ;  /* 0x00000001ff047807 */ /* 0x000fc80000800000 */
[----:B------:R-:W-:Y:S02]  /*3300*/  LOP3.LUT R10, R10, R4, RZ, 0x3c, !PT ;  /* 0x000000040a0a7212 */ /* 0x000fe400078e3cff */
[----:B---3--:R-:W-:-:S04]  /*3310*/  SEL R2, RZ, 0x1, P0 ;  /* 0x00000001ff027807 */ /* 0x008fc80000000000 */
[----:B------:R-:W-:Y:S01]  /*3320*/  LOP3.LUT R9, R9, R2, RZ, 0x3c, !PT ;  /* 0x0000000209097212 */ /* 0x000fe200078e3cff */
[----:B------:R-:W-:Y:S06]  /*3330*/  @P3 BRA `(.L_x_57) ;  /* 0xfffffffc002c3947 */ /* 0x000fec000383ffff */
[----:B------:R-:W-:Y:S01]  /*3340*/  ULEA UR4, UR5, UR6, 0x3 ;  /* 0x0000000605047291 */ /* 0x000fe2000f8e18ff */
[----:B------:R-:W-:-:S08]  /*3350*/  SHF.L.U32 R2, R12, 0x1f, RZ ;  /* 0x0000001f0c027819 */ /* 0x000fd000000006ff */
[----:B------:R-:W2:Y:S02]  /*3360*/  SYNCS.PHASECHK.TRANS64 P0, [UR4+0xb0], R2 ;  /* 0x0000b002ff0075a7 */ /* 0x000ea40008001004 */
[----:B--2---:R-:W-:Y:S05]  /*3370*/  @P0 BRA `(.L_x_58) ;  /* 0x0000000000080947 */ /* 0x004fea0003800000 */
[----:B------:R-:W2:Y:S02]  /*3380*/  SYNCS.PHASECHK.TRANS64.TRYWAIT P0, [UR4+0xb0], R2 ;  /* 0x0000b002ff0075a7 */ /* 0x000ea40008001104 */
[----:B--2---:R-:W-:Y:S05]  /*3390*/  @!P0 BRA `(.L_x_59) ;  /* 0x0000005000088947 */ /* 0x004fea0003800000 */
.L_x_58:
[----:B------:R-:W-:-:S04]  /*33a0*/  UIADD3 UR7, UPT, UPT, UR5, 0x1, URZ ;  /* 0x0000000105077890 */ /* 0x000fc8000fffe0ff */
[----:B------:R-:W-:-:S04]  /*33b0*/  UISETP.NE.AND UP0, UPT, UR7, 0x2, UPT ;  /* 0x000000020700788c */ /* 0x000fc8000bf05270 */
[----:B------:R-:W-:Y:S02]  /*33c0*/  USEL UR8, URZ, 0x1, UP0 ;  /* 0x00000001ff087887 */ /* 0x000fe40008000000 */
[----:B------:R-:W-:-:S04]  /*33d0*/  USEL UR7, UR7, URZ, UP0 ;  /* 0x000000ff07077287 */ /* 0x000fc80008000000 */
[----:B------:R-:W-:Y:S01]  /*33e0*/  ULEA UR7, UR7, UR6, 0x3 ;  /* 0x0000000607077291 */ /* 0x000fe2000f8e18ff */
[----:B--2---:R-:W-:-:S04]  /*33f0*/  LOP3.LUT R2, R12, UR8, RZ, 0x3c, !PT ;  /* 0x000000080c027c12 */ /* 0x004fc8000f8e3cff */
[----:B------:R-:W-:-:S04]  /*3400*/  SHF.L.U32 R0, R2, 0x1f, RZ ;  /* 0x0000001f02007819 */ /* 0x000fc800000006ff */
[----:B------:R-:W2:Y:S02]  /*3410*/  SYNCS.PHASECHK.TRANS64 P0, [UR7+0xb0], R0 ;  /* 0x0000b000ff0075a7 */ /* 0x000ea40008001007 */
[----:B-12---:R-:W-:Y:S05]  /*3420*/  @P0 EXIT ;  /* 0x000000000000094d */ /* 0x006fea0003800000 */
[----:B------:R-:W-:Y:S02]  /*3430*/  SHF.L.U32 R2, R2, 0x1f, RZ ;  /* 0x0000001f02027819 */ /* 0x000fe400000006ff */
[----:B------:R-:W-:-:S07]  /*3440*/  MOV R0, UR7 ;  /* 0x0000000700007c02 */ /* 0x000fce0008000f00 */
.L_x_60:
[----:B-1----:R1:W2:Y:S02]  /*3450*/  SYNCS.PHASECHK.TRANS64.TRYWAIT P0, [R0+URZ+0xb0], R2 ;  /* 0x0000b002000075a7 */ /* 0x0022a400080011ff */
[----:B--2---:R-:W-:Y:S05]  /*3460*/  @!P0 NANOSLEEP.SYNCS 0x989680 ;  /* 0x009896800000895d */ /* 0x004fea0003900000 */
[----:B------:R-:W2:Y:S02]  /*3470*/  @!P0 SYNCS.PHASECHK.TRANS64 P0, [R0+URZ+0xb0], R2 ;  /* 0x0000b002000085a7 */ /* 0x000ea400080010ff */
[----:B--2---:R-:W-:Y:S05]  /*3480*/  @P0 EXIT ;  /* 0x000000000000094d */ /* 0x004fea0003800000 */
[----:B------:R-:W-:Y:S05]  /*3490*/  BRA `(.L_x_60) ;  /* 0xfffffffc00ec7947 */ /* 0x000fea000383ffff */
.L_x_53:
[----:B------:R-:W-:Y:S05]  /*34a0*/  BRA.U UP5, `(.L_x_61) ;  /* 0x0000001105447547 */ /* 0x000fea000b800000 */
[----:B------:R-:W-:Y:S01]  /*34b0*/  UMOV UR4, 0x40 ;  /* 0x0000004000047882 */ /* 0x000fe20000000000 */
[----:B------:R-:W-:Y:S01]  /*34c0*/  NOP ;  /* 0x0000000000007918 */ /* 0x000fe20000000000 */
[----:B------:R-:W-:Y:S01]  /*34d0*/  ULEA UR5, UR54, UR4, 0x18 ;  /* 0x0000000436057291 */ /* 0x000fe2000f8ec0ff */
[----:B------:R-:W-:Y:S02]  /*34e0*/  UMOV UR6, 0x400 ;  /* 0x0000040000067882 */ /* 0x000fe40000000000 */
[----:B------:R-:W-:-:S06]  /*34f0*/  ULEA UR6, UR54, UR6, 0x18 ;  /* 0x0000000636067291 */ /* 0x000fcc000f8ec0ff */
[----:B------:R-:W2:Y:S02]  /*3500*/  LDS.U8 R0, [UR5+0x1c] ;  /* 0x00001c05ff007984 */ /* 0x000ea40008000000 */
[----:B--2---:R-:W-:-:S13]  /*3510*/  ISETP.NE.AND P0, PT, R0, RZ, PT ;  /* 0x000000ff0000720c */ /* 0x004fda0003f05270 */
[----:B------:R-:W-:Y:S05]  /*3520*/  @P0 BRA `(.L_x_62) ;  /* 0x0000000000580947 */ /* 0x000fea0003800000 */
[----:B------:R-:W-:-:S13]  /*3530*/  ELECT P0, URZ, PT ;  /* 0x0000000000ff782f */ /* 0x000fda0003800000 */
[----:B------:R-:W-:Y:S05]  /*3540*/  @!P0 BRA `(.L_x_63) ;  /* 0x0000000000608947 */ /* 0x000fea0003800000 */
[----:B------:R-:W-:Y:S01]  /*3550*/  UMOV UR4, 0x10 ;  /* 0x0000001000047882 */ /* 0x000fe20000000000 */
[----:B------:R-:W-:Y:S01]  /*3560*/  HFMA2 R0, -RZ, RZ, 0, 5.9604644775390625e-08 ;  /* 0x00000001ff007431 */ /* 0x000fe200000001ff */
[----:B------:R-:W-:-:S03]  /*3570*/  MOV R3, 0xffff ;  /* 0x0000ffff00037802 */ /* 0x000fc60000000f00 */
[----:B------:R-:W-:Y:S04]  /*3580*/  DEPBAR.LE SB2, 0x36 ;  /* 0x0000ad800000791a */ /* 0x000fe80000000000 */
[----:B------:R-:W2:Y:S02]  /*3590*/  UTCATOMSWS.FIND_AND_SET.ALIGN UP0, UR4, UR4 ;  /* 0x00000004000475e3 */ /* 0x000ea40008000800 */
[----:B--2---:R-:W-:Y:S01]  /*35a0*/  MOV R4, UR4 ;  /* 0x0000000400047c02 */ /* 0x004fe20008000f00 */
[----:B------:R-:W-:Y:S06]  /*35b0*/  BRA.U UP0, `(.L_x_64) ;  /* 0x0000000100187547 */ /* 0x000fec000b800000 */
.L_x_65:
[----:B------:R-:W-:Y:S05]  /*35c0*/  NANOSLEEP 0x64 ;  /* 0x000000640000795d */ /* 0x000fea0003800000 */
[----:B------:R-:W-:-:S05]  /*35d0*/  UMOV UR4, 0x10 ;  /* 0x0000001000047882 */ /* 0x000fca0000000000 */
[----:B------:R-:W-:Y:S04]  /*35e0*/  DEPBAR.LE SB2, 0x36 ;  /* 0x0000ad800000791a */ /* 0x000fe80000000000 */
[----:B------:R-:W2:Y:S02]  /*35f0*/  UTCATOMSWS.FIND_AND_SET.ALIGN UP0, UR4, UR4 ;  /* 0x00000004000475e3 */ /* 0x000ea40008000800 */
[----:B--2---:R-:W-:Y:S01]  /*3600*/  MOV R4, UR4 ;  /* 0x0000000400047c02 */ /* 0x004fe20008000f00 */
[----:B------:R-:W-:Y:S05]  /*3610*/  BRA.U !UP0, `(.L_x_65) ;  /* 0xfffffffd08e87547 */ /* 0x000fea000b83ffff */
.L_x_64:
[-C--:B------:R-:W-:Y:S02]  /*3620*/  SHF.L.U32 R3, R3, R4.reuse, RZ ;  /* 0x0000000403037219 */ /* 0x080fe400000006ff */
[----:B------:R-:W-:Y:S01]  /*3630*/  SHF.L.U32 R0, R0, R4, RZ ;  /* 0x0000000400007219 */ /* 0x000fe200000006ff */
[----:B------:R-:W-:Y:S02]  /*3640*/  IMAD.SHL.U32 R4, R4, 0x20, RZ ;  /* 0x0000002004047824 */ /* 0x000fe400078e00ff */
[----:B------:R2:W-:Y:S04]  /*3650*/  ATOMS.OR RZ, [UR5+0x14], R3 ;  /* 0x00001403ffff798c */ /* 0x0005e8000b000005 */
[----:B------:R2:W-:Y:S04]  /*3660*/  ATOMS.OR RZ, [UR5+0x18], R0 ;  /* 0x00001800ffff798c */ /* 0x0005e8000b000005 */
[----:B------:R2:W-:Y:S01]  /*3670*/  STS [UR6+0x150], R4 ;  /* 0x00015004ff007988 */ /* 0x0005e20008000806 */
[----:B------:R-:W-:Y:S05]  /*3680*/  BRA `(.L_x_63) ;  /* 0x0000000000107947 */ /* 0x000fea0003800000 */
.L_x_62:
[----:B------:R-:W-:Y:S02]  /*3690*/  MOV R0, 0xffffffff ;  /* 0xffffffff00007802 */ /* 0x000fe40000000f00 */
[----:B------:R-:W-:-:S03]  /*36a0*/  MOV R4, 0x36d0 ;  /* 0x000036d000047802 */ /* 0x000fc60000000f00 */
[----:B------:R2:W-:Y:S04]  /*36b0*/  STS [UR6+0x150], R0 ;  /* 0x00015000ff007988 */ /* 0x0005e80008000806 */
[----:B-12--5:R-:W-:Y:S05]  /*36c0*/  CALL.REL.NOINC `($__internal_1_$__cuda_sm10x_tcgen05_guardrail_trap_phase_invalid_during_alloc) ;  /* 0x0000005000e07944 */ /* 0x026fea0003c00000 */
.L_x_63:
[----:B------:R-:W-:Y:S05]  /*36d0*/  WARPSYNC.ALL ;  /* 0x0000000000007948 */ /* 0x000fea0003800000 */
[----:B------:R-:W3:Y:S01]  /*36e0*/  S2UR UR4, SR_CgaCtaId ;  /* 0x00000000000479c3 */ /* 0x000ee20000008800 */
[----:B------:R-:W-:Y:S01]  /*36f0*/  UMOV UR41, 0x400 ;  /* 0x0000040000297882 */ /* 0x000fe20000000000 */
[----:B------:R-:W-:-:S06]  /*3700*/  NOP ;  /* 0x0000000000007918 */ /* 0x000fcc0000000000 */
[----:B------:R-:W-:Y:S06]  /*3710*/  BAR.ARV 0x6, 0xa0 ;  /* 0x0182800000007b1d */ /* 0x000fec0000002000 */
[----:B------:R-:W4:Y:S01]  /*3720*/  LDCU UR6, c[0x0][0x38c] ;  /* 0x00007180ff0677ac */ /* 0x000f220008000800 */
[----:B------:R-:W-:Y:S01]  /*3730*/  LOP3.LUT R2, R2, 0xffff, RZ, 0xc0, !PT ;  /* 0x0000ffff02027812 */ /* 0x000fe200078ec0ff */
[----:B------:R-:W-:Y:S01]  /*3740*/  IMAD.MOV.U32 R11, RZ, RZ, 0x1 ;  /* 0x00000001ff0b7424 */ /* 0x000fe200078e00ff */
[----:B------:R-:W-:Y:S01]  /*3750*/  CS2R R8, SRZ ;  /* 0x0000000000087805 */ /* 0x000fe2000001ff00 */
[----:B------:R-:W1:Y:S01]  /*3760*/  LDCU UR7, c[0x0][0x38c] ;  /* 0x00007180ff0777ac */ /* 0x000e620008000800 */
[----:B------:R-:W-:Y:S01]  /*3770*/  R2UR UR42, R2 ;  /* 0x00000000022a72ca */ /* 0x000fe200000e0000 */
[----:B------:R-:W-:Y:S01]  /*3780*/  IMAD.MOV.U32 R10, RZ, RZ, RZ ;  /* 0x000000ffff0a7224 */ /* 0x000fe200078e00ff */
[----:B------:R-:W-:Y:S01]  /*3790*/  UMOV UR45, URZ ;  /* 0x000000ff002d7c82 */ /* 0x000fe20008000000 */
[----:B------:R-:W-:Y:S01]  /*37a0*/  UMOV UR39, URZ ;  /* 0x000000ff00277c82 */ /* 0x000fe20008000000 */
[----:B---3--:R-:W-:Y:S01]  /*37b0*/  ULEA UR41, UR4, UR41, 0x18 ;  /* 0x0000002904297291 */ /* 0x008fe2000f8ec0ff */
[----:B------:R-:W-:Y:S01]  /*37c0*/  UMOV UR62, 0x0 ;  /* 0x00000000003e7882 */ /* 0x000fe20000000000 */
[----:B------:R-:W-:-:S02]  /*37d0*/  UMOV UR63, 0x4100910 ;  /* 0x04100910003f7882 */ /* 0x000fc40000000000 */
[----:B------:R-:W-:Y:S02]  /*37e0*/  UIADD3 UR5, UPT, UPT, UR41, 0x6800, URZ ;  /* 0x0000680029057890 */ /* 0x000fe4000fffe0ff */
[----:B------:R-:W-:Y:S02]  /*37f0*/  UIADD3 UR4, UPT, UPT, UR41, 0x1e800, URZ ;  /* 0x0001e80029047890 */ /* 0x000fe4000fffe0ff */
[----:B----4-:R-:W-:Y:S01]  /*3800*/  UIADD3 UR6, UPT, UPT, UR6, 0x3f, URZ ;  /* 0x0000003f06067890 */ /* 0x010fe2000fffe0ff */
[----:B--2---:R-:W2:Y:S01]  /*3810*/  LDS R0, [UR41+0x150] ;  /* 0x00015029ff007984 */ /* 0x004ea20008000800 */
[----:B------:R-:W-:Y:S02]  /*3820*/  USHF.R.U32.HI UR5, URZ, 0x4, UR5 ;  /* 0x00000004ff057899 */ /* 0x000fe40008011605 */
[----:B------:R-:W-:Y:S02]  /*3830*/  USHF.R.S32.HI UR47, URZ, 0x1f, UR6 ;  /* 0x0000001fff2f7899 */ /* 0x000fe40008011406 */
[----:B------:R-:W-:-:S02]  /*3840*/  USHF.R.U32.HI UR4, URZ, 0x4, UR4 ;  /* 0x00000004ff047899 */ /* 0x000fc40008011604 */
[----:B------:R-:W-:Y:S02]  /*3850*/  ULEA.HI UR47, UR47, UR6, URZ, 0x6 ;  /* 0x000000062f2f7291 */ /* 0x000fe4000f8f30ff */
[----:B------:R-:W-:Y:S02]  /*3860*/  ULOP3.LUT UR5, UR5, 0x3fff, URZ, 0xc0, !UPT ;  /* 0x00003fff05057892 */ /* 0x000fe4000f8ec0ff */
[----:B------:R-:W-:Y:S02]  /*3870*/  USHF.R.S32.HI UR47, URZ, 0x6, UR47 ;  /* 0x00000006ff2f7899 */ /* 0x000fe4000801142f */
[----:B------:R-:W-:Y:S02]  /*3880*/  ULOP3.LUT UR4, UR4, 0x3fff, URZ, 0xc0, !UPT ;  /* 0x00003fff04047892 */ /* 0x000fe4000f8ec0ff */
[----:B------:R-:W-:Y:S01]  /*3890*/  UISETP.LT.AND UP0, UPT, UR47, 0x1, UPT ;  /* 0x000000012f00788c */ /* 0x000fe2000bf01270 */
[----:B------:R-:W-:Y:S01]  /*38a0*/  UMOV UR60, 0x0 ;  /* 0x00000000003c7882 */ /* 0x000fe20000000000 */
[----:B------:R-:W-:-:S02]  /*38b0*/  UMOV UR61, 0x4100910 ;  /* 0x04100910003d7882 */ /* 0x000fc40000000000 */
[----:B------:R-:W-:Y:S01]  /*38c0*/  USEL UR64, UR47, 0x1, !UP0 ;  /* 0x000000012f407887 */ /* 0x000fe2000c000000 */
[----:B------:R-:W-:Y:S01]  /*38d0*/  UMOV UR58, 0x0 ;  /* 0x00000000003a7882 */ /* 0x000fe20000000000 */
[----:B------:R-:W-:Y:S01]  /*38e0*/  UMOV UR59, 0x4100910 ;  /* 0x04100910003b7882 */ /* 0x000fe20000000000 */
[----:B------:R-:W-:Y:S01]  /*38f0*/  UMOV UR56, 0x0 ;  /* 0x0000000000387882 */ /* 0x000fe20000000000 */
[----:B------:R-:W-:Y:S01]  /*3900*/  UMOV UR57, 0x4100910 ;  /* 0x0410091000397882 */ /* 0x000fe20000000000 */
[----:B------:R-:W-:Y:S01]  /*3910*/  UMOV UR54, 0x0 ;  /* 0x0000000000367882 */ /* 0x000fe20000000000 */
[----:B------:R-:W-:Y:S01]  /*3920*/  UMOV UR55, 0x4100910 ;  /* 0x0410091000377882 */ /* 0x000fe20000000000 */
[----:B------:R-:W-:Y:S01]  /*3930*/  UMOV UR52, 0x0 ;  /* 0x0000000000347882 */ /* 0x000fe20000000000 */
[----:B------:R-:W-:Y:S01]  /*3940*/  UMOV UR53, 0x4100910 ;  /* 0x0410091000357882 */ /* 0x000fe20000000000 */
[----:B------:R-:W-:Y:S02]  /*3950*/  ULOP3.LUT UR43, UR5, 0x10000, URZ, 0xfc, !UPT ;  /* 0x00010000052b7892 */ /* 0x000fe4000f8efcff */
[----:B------:R-:W-:-:S02]  /*3960*/  ULOP3.LUT UR44, UR4, 0x10000, URZ, 0xfc, !UPT ;  /* 0x00010000042c7892 */ /* 0x000fc4000f8efcff */
[----:B------:R-:W-:Y:S02]  /*3970*/  UIADD3 UR64, UPT, UPT, -UR64, URZ, URZ ;  /* 0x000000ff40407290 */ /* 0x000fe4000fffe1ff */
[----:B-1----:R-:W-:Y:S01]  /*3980*/  UISETP.GE.AND UP4, UPT, UR7, 0x1, UPT ;  /* 0x000000010700788c */ /* 0x002fe2000bf86270 */
[----:B------:R-:W-:Y:S01]  /*3990*/  UMOV UR50, 0x0 ;  /* 0x0000000000327882 */ /* 0x000fe20000000000 */
[----:B------:R-:W-:Y:S01]  /*39a0*/  UMOV UR51, 0x4100910 ;  /* 0x0410091000337882 */ /* 0x000fe20000000000 */
[----:B------:R-:W-:Y:S01]  /*39b0*/  UMOV UR48, 0x0 ;  /* 0x0000000000307882 */ /* 0x000fe20000000000 */
[----:B--2---:R-:W-:Y:S01]  /*39c0*/  R2UR UR65, R0 ;  /* 0x00000000004172ca */ /* 0x004fe200000e0000 */
[----:B------:R-:W-:-:S14]  /*39d0*/  UMOV UR49, 0x4100910 ;  /* 0x0410091000317882 */ /* 0x000fdc0000000000 */
.L_x_72:
[----:B------:R-:W-:Y:S02]  /*39e0*/  LEA R0, R10, UR41, 0x3 ;  /* 0x000000290a007c11 */ /* 0x000fe4000f8e18ff */
[----:B------:R-:W-:Y:S02]  /*39f0*/  SHF.L.U32 R2, R9, 0x1f, RZ ;  /* 0x0000001f09027819 */ /* 0x000fe400000006ff */
[----:B------:R-:W-:Y:S01]  /*3a00*/  PLOP3.LUT P0, PT, PT, PT, UP4, 0x80, 0x8 ;  /* 0x000000000008781c */ /* 0x000fe20003f0f048 */
[----:B------:R-:W-:Y:S01]  /*3a10*/  VIADD R3, R0, 0xb0 ;  /* 0x000000b000037836 */ /* 0x000fe20000000000 */
[----:B-1----:R-:W1:Y:S02]  /*3a20*/  SYNCS.PHASECHK.TRANS64.TRYWAIT P1, [R0+URZ+0xa0], R2 ;  /* 0x0000a002000075a7 */ /* 0x002e6400080211ff */
[----:B-1-3--:R-:W-:Y:S09]  /*3a30*/  @!P1 BRA `(.L_x_66) ;  /* 0x0000004800789947 */ /* 0x00aff20003800000 */
.L_x_147:
[----:B------:R-:W-:Y:S01]  /*3a40*/  LEA R4, R10, UR41, 0x4 ;  /* 0x000000290a047c11 */ /* 0x000fe2000f8e20ff */
[----:B------:R-:W-:Y:S01]  /*3a50*/  @UP4 ULEA UR4, UR39, UR41, 0x3 ;  /* 0x0000002927044291 */ /* 0x000fe2000f8e18ff */
[----:B------:R-:W-:Y:S01]  /*3a60*/  PLOP3.LUT P2, PT, PT, PT, PT, 0x80, 0x8 ;  /* 0x000000000008781c */ /* 0x000fe20003f4f070 */
[----:B------:R-:W-:Y:S01]  /*3a70*/  ULEA UR46, UR45, UR41, 0x3 ;  /* 0x000000292d2e7291 */ /* 0x000fe2000f8e18ff */
[----:B------:R-:W-:Y:S02]  /*3a80*/  PRMT R3, RZ, 0x654, R3 ;  /* 0x00000654ff037816 */ /* 0x000fe40000000003 */
[----:B------:R-:W2:Y:S01]  /*3a90*/  LDS.128 R4, [R4+0x130] ;  /* 0x0001300004047984 */ /* 0x000ea20000000c00 */
[----:B-1----:R-:W-:Y:S02]  /*3aa0*/  @P0 SHF.L.U32 R2, R8, 0x1f, RZ ;  /* 0x0000001f08020819 */ /* 0x002fe400000006ff */
[----:B------:R-:W-:Y:S01]  /*3ab0*/  SHF.L.U32 R0, R11, 0x1f, RZ ;  /* 0x0000001f0b007819 */ /* 0x000fe200000006ff */
[----:B------:R-:W-:Y:S01]  /*3ac0*/  @!PT LDS RZ, [RZ] ;  /* 0x00000000fffff984 */ /* 0x000fe20000000800 */
[----:B------:R-:W-:Y:S01]  /*3ad0*/  @!PT LDS RZ, [RZ] ;  /* 0x00000000fffff984 */ /* 0x000fe20000000800 */
[----:B------:R-:W-:Y:S01]  /*3ae0*/  @!PT LDS RZ, [RZ] ;  /* 0x00000000fffff984 */ /* 0x000fe20000000800 */
[----:B------:R-:W-:Y:S01]  /*3af0*/  @!PT LDS RZ, [RZ] ;  /* 0x00000000fffff984 */ /* 0x000fe20000000800 */
[----:B------:R1:W-:Y:S06]  /*3b00*/  MEMBAR.ALL.CTA ;  /* 0x0000000000007992 */ /* 0x0003ec0000008000 */
[----:B-1----:R-:W1:Y:S02]  /*3b10*/  FENCE.VIEW.ASYNC.S ;  /* 0x00000000000073c6 */ /* 0x002e640000000000 */
[----:B-1----:R1:W-:Y:S01]  /*3b20*/  SYNCS.ARRIVE.TRANS64.RED.A1T0 RZ, [R3+URZ], RZ ;  /* 0x000000ff03ff79a7 */ /* 0x0023e200081004ff */
[----:B------:R1:W3:Y:S01]  /*3b30*/  @P0 SYNCS.PHASECHK.TRANS64.TRYWAIT P2, [UR4], R2 ;  /* 0x00000002ff0005a7 */ /* 0x0002e20008041104 */
[----:B------:R-:W-:Y:S01]  /*3b40*/  ULEA.HI UR4, UR45, UR45, URZ, 0x1 ;  /* 0x0000002d2d047291 */ /* 0x000fe2000f8f08ff */
[----:B--2---:R-:W-:-:S03]  /*3b50*/  LOP3.LUT P1, RZ, R6, 0x1, RZ, 0xc0, !PT ;  /* 0x0000000106ff7812 */ /* 0x004fc6000782c0ff */
[----:B------:R-:W-:Y:S02]  /*3b60*/  USHF.L.U32 UR5, UR4, 0x5, URZ ;  /* 0x0000000504057899 */ /* 0x000fe400080006ff */
[----:B------:R-:W-:Y:S02]  /*3b70*/  ULOP3.LUT UR36, UR4, 0xffe, URZ, 0xc0, !UPT ;  /* 0x00000ffe04247892 */ /* 0x000fe4000f8ec0ff */
[----:B------:R-:W-:Y:S02]  /*3b80*/  ULOP3.LUT UR4, UR5, 0xffffffc0, URZ, 0xc0, !UPT ;  /* 0xffffffc005047892 */ /* 0x000fe4000f8ec0ff */
[----:B------:R-:W-:Y:S02]  /*3b90*/  UIADD3 UR36, UPT, UPT, -UR36, UR45, URZ ;  /* 0x0000002d24247290 */ /* 0x000fe4000fffe1ff */
[----:B------:R-:W-:Y:S01]  /*3ba0*/  UIADD3 UR4, UPT, UPT, UR65, UR4, URZ ;  /* 0x0000000441047290 */ /* 0x000fe2000fffe0ff */
[----:B------:R-:W2:Y:S03]  /*3bb0*/  SYNCS.PHASECHK.TRANS64.TRYWAIT P0, [UR46+0xe0], R0 ;  /* 0x0000e000ff0075a7 */ /* 0x000ea6000800112e */
[----:B------:R-:W-:Y:S01]  /*3bc0*/  ULEA UR36, UR36, UR4, 0x14 ;  /* 0x0000000424247291 */ /* 0x000fe2000f8ea0ff */
[----:B-123--:R-:W-:Y:S11]  /*3bd0*/  @!P0 BRA `(.L_x_67) ;  /* 0x0000004800248947 */ /* 0x00eff60003800000 */
.L_x_149:
[----:B------:R-:W-:Y:S01]  /*3be0*/  IADD3 R10, PT, PT, R10, 0x1, RZ ;  /* 0x000000010a0a7810 */ /* 0x000fe20007ffe0ff */
[----:B------:R-:W-:Y:S06]  /*3bf0*/  BRA.U !UP4, `(.L_x_68) ;  /* 0x000000050c107547 */ /* 0x000fec000b800000 */
[----:B------:R-:W-:Y:S01]  /*3c00*/  UPLOP3.LUT UP2, UPT, UPT, UPT, UPT, 0x40, 0x4 ;  /* 0x000000000004789c */ /* 0x000fe20003f4e870 */
[----:B------:R-:W-:Y:S01]  /*3c10*/  UMOV UR38, UR64 ;  /* 0x0000004000267c82 */ /* 0x000fe20008000000 */
[----:B------:R-:W-:Y:S01]  /*3c20*/  UMOV UR37, UR47 ;  /* 0x0000002f00257c82 */ /* 0x000fe20008000000 */
[----:B------:R-:W-:-:S08]  /*3c30*/  UMOV UR5, UR39 ;  /* 0x0000002700057c82 */ /* 0x000fd00008000000 */
.L_x_71:
[----:B------:R-:W-:Y:S02]  /*3c40*/  UIADD3 UR38, UPT, UPT, UR38, 0x1, URZ ;  /* 0x0000000126267890 */ /* 0x000fe4000fffe0ff */
[----:B------:R-:W-:Y:S02]  /*3c50*/  ULEA UR7, UR5, UR41, 0x3 ;  /* 0x0000002905077291 */ /* 0x000fe4000f8e18ff */
[----:B------:R-:W-:Y:S01]  /*3c60*/  UISETP.NE.AND UP3, UPT, UR38, URZ, UPT ;  /* 0x000000ff2600728c */ /* 0x000fe2000bf65270 */
[----:B--23--:R-:W-:Y:S10]  /*3c70*/  @P2 BRA `(.L_x_69) ;  /* 0x00000000000c2947 */ /* 0x00cff40003800000 */
[----:B-1----:R-:W-:Y:S04]  /*3c80*/  SHF.L.U32 R2, R8, 0x1f, RZ ;  /* 0x0000001f08027819 */ /* 0x002fe800000006ff */
[----:B------:R-:W1:Y:S02]  /*3c90*/  SYNCS.PHASECHK.TRANS64.TRYWAIT P0, [UR7], R2 ;  /* 0x00000002ff0075a7 */ /* 0x000e640008001107 */
[----:B-1----:R-:W-:Y:S05]  /*3ca0*/  @!P0 BRA `(.L_x_70) ;  /* 0x0000004800088947 */ /* 0x002fea0003800000 */
.L_x_69:
[----:B------:R-:W-:Y:S01]  /*3cb0*/  UISETP.NE.AND UP0, UPT, UR37, 0x1, UPT ;  /* 0x000000012500788c */ /* 0x000fe2000bf05270 */
[----:B------:R-:W-:Y:S01]  /*3cc0*/  PLOP3.LUT P2, PT, PT, PT, PT, 0x80, 0x8 ;  /* 0x000000000008781c */ /* 0x000fe20003f4f070 */
[----:B------:R-:W-:Y:S02]  /*3cd0*/  UIADD3 UR4, UPT, UPT, UR5, 0x1, URZ ;  /* 0x0000000105047890 */ /* 0x000fe4000fffe0ff */
[----:B------:R-:W-:Y:S02]  /*3ce0*/  UIADD3 UR40, UPT, UPT, UR7, 0x30, URZ ;  /* 0x0000003007287890 */ /* 0x000fe4000fffe0ff */
[----:B------:R-:W-:Y:S01]  /*3cf0*/  UISETP.NE.AND UP1, UPT, UR4, 0x6, UPT ;  /* 0x000000060400788c */ /* 0x000fe2000bf25270 */
[----:B------:R-:W-:Y:S01]  /*3d00*/  PLOP3.LUT P0, PT, PT, PT, UP0, 0x80, 0x8 ;  /* 0x000000000008781c */ /* 0x000fe20003f0f008 */
[----:B------:R-:W-:Y:S02]  /*3d10*/  UIADD3 UR37, UPT, UPT, UR37, -0x1, URZ ;  /* 0xffffffff25257890 */ /* 0x000fe4000fffe0ff */
[----:B------:R-:W-:Y:S02]  /*3d20*/  USEL UR6, URZ, 0x1, UP1 ;  /* 0x00000001ff067887 */ /* 0x000fe40008800000 */
[----:B------:R-:W-:Y:S01]  /*3d30*/  USEL UR39, UR4, URZ, UP1 ;  /* 0x000000ff04277287 */ /* 0x000fe20008800000 */
[----:B------:R-:W-:Y:S01]  /*3d40*/  UMOV UR7, 0x40004040 ;  /* 0x4000404000077882 */ /* 0x000fe20000000000 */
[----:B------:R-:W-:Y:S02]  /*3d50*/  UMOV UR35, 0x40004040 ;  /* 0x4000404000237882 */ /* 0x000fe40000000000 */
[----:B------:R-:W-:Y:S01]  /*3d60*/  @UP0 ULEA UR4, UR39, UR41, 0x3 ;  /* 0x0000002927040291 */ /* 0x000fe2000f8e18ff */
[----:B------:R-:W-:Y:S01]  /*3d70*/  LOP3.LUT R8, R8, UR6, RZ, 0x3c, !PT ;  /* 0x0000000608087c12 */ /* 0x000fe2000f8e3cff */
[----:B------:R-:W-:Y:S01]  /*3d80*/  ULEA UR6, UR5, UR44, 0xa ;  /* 0x0000002c05067291 */ /* 0x000fe2000f8e50ff */
[----:B------:R-:W-:Y:S02]  /*3d90*/  UMOV UR33, 0x40004040 ;  /* 0x4000404000217882 */ /* 0x000fe40000000000 */
[----:B-1----:R-:W-:Y:S01]  /*3da0*/  @P0 SHF.L.U32 R0, R8, 0x1f, RZ ;  /* 0x0000001f08000819 */ /* 0x002fe200000006ff */
[----:B------:R-:W-:Y:S02]  /*3db0*/  UIADD3 UR34, UPT, UPT, UR6, 0x2, URZ ;  /* 0x0000000206227890 */ /* 0x000fe4000fffe0ff */
[----:B------:R-:W-:Y:S01]  /*3dc0*/  UIADD3 UR30, UPT, UPT, UR6, 0x4, URZ ;  /* 0x00000004061e7890 */ /* 0x000fe2000fffe0ff */
[----:B------:R2:W3:Y:S01]  /*3dd0*/  @P0 SYNCS.PHASECHK.TRANS64.TRYWAIT P2, [UR4], R0 ;  /* 0x00000000ff0005a7 */ /* 0x0004e20008041104 */
[----:B------:R-:W-:Y:S02]  /*3de0*/  ULEA UR4, UR5, UR43, 0xa ;  /* 0x0000002b05047291 */ /* 0x000fe4000f8e50ff */
[----:B------:R-:W-:Y:S02]  /*3df0*/  UIADD3 UR26, UPT, UPT, UR6, 0x6, URZ ;  /* 0x00000006061a7890 */ /* 0x000fe4000fffe0ff */
        /* <DEDUP_REMOVED lines=10> */
[----:B------:R-:W-:Y:S01]  /*3ea0*/  UIADD3 UR8, UPT, UPT, UR4, 0x206, URZ ;  /* 0x0000020604087890 */ /* 0x000fe2000fffe0ff */
[----:B------:R-:W-:Y:S01]  /*3eb0*/  UMOV UR5, 0x40004040 ;  /* 0x4000404000057882 */ /* 0x000fe20000000000 */
[----:B------:R-:W-:Y:S01]  /*3ec0*/  UMOV UR31, 0x40004040 ;  /* 0x40004040001f7882 */ /* 0x000fe20000000000 */
[----:B------:R1:W-:Y:S01]  /*3ed0*/  UTCHMMA gdesc[UR4], gdesc[UR6], tmem[UR36], tmem[UR62], idesc[UR63], UP2 ;  /* 0x00ff3e06040075ea */ /* 0x0003e20009000024 */
[----:B------:R-:W-:Y:S01]  /*3ee0*/  UPLOP3.LUT UP2, UPT, UPT, UPT, UPT, 0x80, 0x8 ;  /* 0x000000000008789c */ /* 0x000fe20003f4f070 */
[----:B------:R2:W-:Y:S01]  /*3ef0*/  UTCHMMA gdesc[UR32], gdesc[UR34], tmem[UR36], tmem[UR60], idesc[UR61], UPT ;  /* 0x00ff3c22200075ea */ /* 0x0005e2000b800024 */
[----:B------:R-:W-:Y:S01]  /*3f00*/  UMOV UR29, 0x40004040 ;  /* 0x40004040001d7882 */ /* 0x000fe20000000000 */
[----:B------:R-:W-:Y:S01]  /*3f10*/  UMOV UR27, 0x40004040 ;  /* 0x40004040001b7882 */ /* 0x000fe20000000000 */
        /* <DEDUP_REMOVED lines=12> */
[----:B------:R-:W-:Y:S01]  /*3fe0*/  UMOV UR9, 0x40004040 ;  /* 0x4000404000097882 */ /* 0x000fe20000000000 */
[----:B------:R2:W-:Y:S01]  /*3ff0*/  UTCHMMA gdesc[UR12], gdesc[UR14], tmem[UR36], tmem[UR50], idesc[UR51], UPT ;  /* 0x00ff320e0c0075ea */ /* 0x0005e2000b800024 */
[----:B------:R2:W-:Y:S01]  /*4000*/  UTCHMMA gdesc[UR8], gdesc[UR10], tmem[UR36], tmem[UR48], idesc[UR49], UPT ;  /* 0x00ff300a080075ea */ /* 0x0005e2000b800024 */
[----:B------:R2:W-:Y:S01]  /*4010*/  UTCBAR.MULTICAST [UR40], URZ, UR42 ;  /* 0x000000ff280073e9 */ /* 0x0005e2000800082a */
[----:B-1----:R-:W-:Y:S01]  /*4020*/  UMOV UR5, UR39 ;  /* 0x0000002700057c82 */ /* 0x002fe20008000000 */
[----:B------:R-:W-:Y:S05]  /*4030*/  BRA.U UP3, `(.L_x_71) ;  /* 0xfffffffd03007547 */ /* 0x000fea000b83ffff */
.L_x_68:
[----:B------:R-:W-:Y:S01]  /*4040*/  UIADD3 UR4, UPT, UPT, UR45, 0x1, URZ ;  /* 0x000000012d047890 */ /* 0x000fe2000fffe0ff */
[C---:B------:R-:W-:Y:S01]  /*4050*/  ISETP.NE.AND P0, PT, R10.reuse, 0x2, PT ;  /* 0x000000020a00780c */ /* 0x040fe20003f05270 */
[----:B------:R-:W-:Y:S02]  /*4060*/  UIADD3 UR5, UPT, UPT, UR46, 0xc0, URZ ;  /* 0x000000c02e057890 */ /* 0x000fe4000fffe0ff */
[----:B------:R-:W-:Y:S01]  /*4070*/  UISETP.NE.AND UP0, UPT, UR4, 0x4, UPT ;  /* 0x000000040400788c */ /* 0x000fe2000bf05270 */
[----:B-12---:R-:W-:Y:S02]  /*4080*/  SEL R0, RZ, 0x1, P0 ;  /* 0x00000001ff007807 */ /* 0x006fe40000000000 */
[----:B------:R-:W-:Y:S01]  /*4090*/  SEL R10, R10, RZ, P0 ;  /* 0x000000ff0a0a7207 */ /* 0x000fe20000000000 */
[----:B------:R-:W-:Y:S01]  /*40a0*/  USEL UR6, URZ, 0x1, UP0 ;  /* 0x00000001ff067887 */ /* 0x000fe20008000000 */
[----:B------:R-:W-:Y:S01]  /*40b0*/  LOP3.LUT R9, R9, R0, RZ, 0x3c, !PT ;  /* 0x0000000009097212 */ /* 0x000fe200078e3cff */
[----:B------:R-:W-:Y:S01]  /*40c0*/  USEL UR45, UR4, URZ, UP0 ;  /* 0x000000ff042d7287 */ /* 0x000fe20008000000 */
[----:B------:R1:W-:Y:S03]  /*40d0*/  UTCBAR [UR5], URZ ;  /* 0x000000ff050073e9 */ /* 0x0003e600080000ff */
[----:B------:R-:W-:Y:S01]  /*40e0*/  LOP3.LUT R11, R11, UR6, RZ, 0x3c, !PT ;  /* 0x000000060b0b7c12 */ /* 0x000fe2000f8e3cff */
[----:B------:R-:W-:Y:S07]  /*40f0*/  @P1 BRA `(.L_x_72) ;  /* 0xfffffff800381947 */ /* 0x000fee000383ffff */
[----:B------:R-:W2:Y:S01]  /*4100*/  S2UR UR8, SR_CgaCtaId ;  /* 0x00000000000879c3 */ /* 0x000ea20000008800 */
[----:B------:R-:W-:Y:S01]  /*4110*/  ELECT P0, URZ, PT ;  /* 0x0000000000ff782f */ /* 0x000fe20003800000 */
[----:B------:R-:W-:Y:S01]  /*4120*/  IMAD.MOV.U32 R0, RZ, RZ, 0x1 ;  /* 0x00000001ff007424 */ /* 0x000fe200078e00ff */
[----:B------:R-:W-:Y:S01]  /*4130*/  UIADD3 UR41, UPT, UPT, UR41, 0xe0, URZ ;  /* 0x000000e029297890 */ /* 0x000fe2000fffe0ff */
[----:B------:R-:W-:Y:S01]  /*4140*/  SHF.L.U32 R2, R11, 0x1f, RZ ;  /* 0x0000001f0b027819 */ /* 0x000fe200000006ff */
[----:B------:R-:W-:-:S03]  /*4150*/  UMOV UR4, 0x40 ;  /* 0x0000004000047882 */ /* 0x000fc60000000000 */
[----:B------:R-:W-:Y:S01]  /*4160*/  UVIRTCOUNT.DEALLOC.SMPOOL 0x80 ;  /* 0x000000800000784c */ /* 0x000fe20000000000 */
[----:B--2---:R-:W-:Y:S02]  /*4170*/  ULEA UR8, UR8, UR4, 0x18 ;  /* 0x0000000408087291 */ /* 0x004fe4000f8ec0ff */
[----:B------:R-:W-:-:S07]  /*4180*/  ULEA UR4, UR45, UR41, 0x3 ;  /* 0x000000292d047291 */ /* 0x000fce000f8e18ff */
[----:B------:R2:W-:Y:S02]  /*4190*/  @P0 STS.U8 [UR8+0x1c], R0 ;  /* 0x00001c00ff000988 */ /* 0x0005e40008000008 */
[----:B------:R-:W4:Y:S02]  /*41a0*/  SYNCS.PHASECHK.TRANS64.TRYWAIT P0, [UR4], R2 ;  /* 0x00000002ff0075a7 */ /* 0x000f240008001104 */
[----:B--2-4-:R-:W-:Y:S05]  /*41b0*/  @!P0 BRA `(.L_x_73) ;  /* 0x0000004000dc8947 */ /* 0x014fea0003800000 */
.L_x_152:
[----:B------:R-:W-:-:S04]  /*41c0*/  UIADD3 UR4, UPT, UPT, UR45, 0x1, URZ ;  /* 0x000000012d047890 */ /* 0x000fc8000fffe0ff */
[----:B------:R-:W-:-:S04]  /*41d0*/  UISETP.NE.AND UP0, UPT, UR4, 0x4, UPT ;  /* 0x000000040400788c */ /* 0x000fc8000bf05270 */
[----:B------:R-:W-:Y:S02]  /*41e0*/  USEL UR6, URZ, 0x1, UP0 ;  /* 0x00000001ff067887 */ /* 0x000fe40008000000 */
[----:B------:R-:W-:-:S04]  /*41f0*/  USEL UR4, UR4, URZ, UP0 ;  /* 0x000000ff04047287 */ /* 0x000fc80008000000 */
[----:B-1----:R-:W-:Y:S01]  /*4200*/  ULEA UR5, UR4, UR41, 0x3 ;  /* 0x0000002904057291 */ /* 0x002fe2000f8e18ff */
[----:B--2---:R-:W-:-:S04]  /*4210*/  LOP3.LUT R2, R11, UR6, RZ, 0x3c, !PT ;  /* 0x000000060b027c12 */ /* 0x004fc8000f8e3cff */
[----:B------:R-:W-:-:S04]  /*4220*/  SHF.L.U32 R3, R2, 0x1f, RZ ;  /* 0x0000001f02037819 */ /* 0x000fc800000006ff */
[----:B------:R-:W1:Y:S02]  /*4230*/  SYNCS.PHASECHK.TRANS64.TRYWAIT P0, [UR5], R3 ;  /* 0x00000003ff0075a7 */ /* 0x000e640008001105 */
[----:B-1----:R-:W-:Y:S05]  /*4240*/  @!P0 BRA `(.L_x_74) ;  /* 0x0000004000d08947 */ /* 0x002fea0003800000 */
.L_x_154:
        /* <DEDUP_REMOVED lines=9> */
.L_x_156:
[----:B------:R-:W-:-:S04]  /*42e0*/  UIADD3 UR4, UPT, UPT, UR4, 0x1, URZ ;  /* 0x0000000104047890 */ /* 0x000fc8000fffe0ff */
[----:B------:R-:W-:-:S04]  /*42f0*/  UISETP.NE.AND UP0, UPT, UR4, 0x4, UPT ;  /* 0x000000040400788c */ /* 0x000fc8000bf05270 */
[----:B------:R-:W-:Y:S02]  /*4300*/  USEL UR5, URZ, 0x1, UP0 ;  /* 0x00000001ff057887 */ /* 0x000fe40008000000 */
[----:B------:R-:W-:-:S04]  /*4310*/  USEL UR4, UR4, URZ, UP0 ;  /* 0x000000ff04047287 */ /* 0x000fc80008000000 */
[----:B------:R-:W-:Y:S01]  /*4320*/  ULEA UR4, UR4, UR41, 0x3 ;  /* 0x0000002904047291 */ /* 0x000fe2000f8e18ff */
[----:B------:R-:W-:-:S04]  /*4330*/  LOP3.LUT R2, R2, UR5, RZ, 0x3c, !PT ;  /* 0x0000000502027c12 */ /* 0x000fc8000f8e3cff */
[----:B------:R-:W-:-:S04]  /*4340*/  SHF.L.U32 R2, R2, 0x1f, RZ ;  /* 0x0000001f02027819 */ /* 0x000fc800000006ff */
[----:B------:R-:W2:Y:S02]  /*4350*/  SYNCS.PHASECHK.TRANS64.TRYWAIT P0, [UR4], R2 ;  /* 0x00000002ff0075a7 */ /* 0x000ea40008001104 */
[----:B--2---:R-:W-:Y:S05]  /*4360*/  @!P0 BRA `(.L_x_76) ;  /* 0x0000004000b88947 */ /* 0x004fea0003800000 */
.L_x_158:
[----:B------:R-:W-:Y:S01]  /*4370*/  NOP ;  /* 0x0000000000007918 */ /* 0x000fe20000000000 */
[----:B-1----:R-:W1:Y:S01]  /*4380*/  LDS R0, [UR8+0x14] ;  /* 0x00001408ff007984 */ /* 0x002e620008000800 */
[----:B------:R-:W-:Y:S01]  /*4390*/  ULOP3.LUT UR4, UR65, 0xffff, URZ, 0xc0, !UPT ;  /* 0x0000ffff41047892 */ /* 0x000fe2000f8ec0ff */
[----:B------:R-:W-:Y:S01]  /*43a0*/  UMOV UR5, 0xffff ;  /* 0x0000ffff00057882 */ /* 0x000fe20000000000 */
[----:B------:R-:W-:Y:S02]  /*43b0*/  UMOV UR6, 0x1 ;  /* 0x0000000100067882 */ /* 0x000fe40000000000 */
[----:B------:R-:W-:-:S04]  /*43c0*/  USHF.R.U32.HI UR4, URZ, 0x5, UR4 ;  /* 0x00000005ff047899 */ /* 0x000fc80008011604 */
[----:B------:R-:W-:Y:S02]  /*43d0*/  USHF.L.U32 UR5, UR5, UR4, URZ ;  /* 0x0000000405057299 */ /* 0x000fe400080006ff */
[----:B------:R-:W-:-:S04]  /*43e0*/  USHF.L.U32 UR4, UR6, UR4, URZ ;  /* 0x0000000406047299 */ /* 0x000fc800080006ff */
[----:B-1----:R-:W-:-:S04]  /*43f0*/  LOP3.LUT R0, R0, UR5, RZ, 0xc0, !PT ;  /* 0x0000000500007c12 */ /* 0x002fc8000f8ec0ff */
[----:B------:R-:W-:-:S13]  /*4400*/  ISETP.NE.AND P0, PT, R0, UR5, PT ;  /* 0x0000000500007c0c */ /* 0x000fda000bf05270 */
[----:B------:R-:W-:Y:S05]  /*4410*/  @P0 BRA `(.L_x_77) ;  /* 0x0000000000580947 */ /* 0x000fea0003800000 */
[----:B------:R-:W1:Y:S02]  /*4420*/  LDS R0, [UR8+0x18] ;  /* 0x00001808ff007984 */ /* 0x000e640008000800 */
[----:B-1----:R-:W-:-:S04]  /*4430*/  LOP3.LUT R0, R0, UR4, RZ, 0xc0, !PT ;  /* 0x0000000400007c12 */ /* 0x002fc8000f8ec0ff */
[----:B------:R-:W-:-:S13]  /*4440*/  ISETP.NE.AND P0, PT, R0, UR4, PT ;  /* 0x0000000400007c0c */ /* 0x000fda000bf05270 */
[----:B------:R-:W-:Y:S05]  /*4450*/  @P0 BRA `(.L_x_78) ;  /* 0x00000000003c0947 */ /* 0x000fea0003800000 */
[----:B------:R-:W1:Y:S01]  /*4460*/  S2R R2, SR_LANEID ;  /* 0x0000000000027919 */ /* 0x000e620000000000 */
[----:B------:R-:W-:-:S06]  /*4470*/  ULOP3.LUT UR5, URZ, UR5, URZ, 0x33, !UPT ;  /* 0x00000005ff057292 */ /* 0x000fcc000f8e33ff */
[----:B------:R-:W-:-:S04]  /*4480*/  IMAD.U32 R0, RZ, RZ, UR5 ;  /* 0x00000005ff007e24 */ /* 0x000fc8000f8e00ff */
[----:B------:R2:W4:Y:S02]  /*4490*/  REDUX UR7, R0 ;  /* 0x00000000000773c4 */ /* 0x0005240000000000 */
[----:B------:R1:W-:Y:S01]  /*44a0*/  UTCATOMSWS.AND URZ, UR5 ;  /* 0x0000000500ff79e3 */ /* 0x0003e20008000000 */
[----:B--2---:R-:W-:Y:S01]  /*44b0*/  LOP3.LUT R0, RZ, UR4, RZ, 0x33, !PT ;  /* 0x00000004ff007c12 */ /* 0x004fe2000f8e33ff */
[----:B------:R-:W-:Y:S02]  /*44c0*/  VOTEU.ANY UR4, UPT, PT ;  /* 0x0000000000047886 */ /* 0x000fe400038e0100 */
[----:B------:R-:W-:Y:S02]  /*44d0*/  UFLO.U32 UR4, UR4 ;  /* 0x00000004000472bd */ /* 0x000fe400080e0000 */
[----:B------:R-:W2:Y:S04]  /*44e0*/  REDUX UR6, R0 ;  /* 0x00000000000673c4 */ /* 0x000ea80000000000 */
[----:B-1----:R-:W-:-:S02]  /*44f0*/  ISETP.EQ.U32.AND P0, PT, R2, UR4, PT ;  /* 0x0000000402007c0c */ /* 0x002fc4000bf02070 */
[----:B----4-:R-:W-:-:S11]  /*4500*/  MOV R2, UR7 ;  /* 0x0000000700027c02 */ /* 0x010fd60008000f00 */
[----:B------:R1:W-:Y:S01]  /*4510*/  @P0 ATOMS.AND RZ, [UR8+0x14], R2 ;  /* 0x00001402ffff098c */ /* 0x0003e2000a800008 */
[----:B--2---:R-:W-:-:S05]  /*4520*/  IMAD.U32 R0, RZ, RZ, UR6 ;  /* 0x00000006ff007e24 */ /* 0x004fca000f8e00ff */
[----:B------:R1:W-:Y:S01]  /*4530*/  @P0 ATOMS.AND RZ, [UR8+0x18], R0 ;  /* 0x00001800ffff098c */ /* 0x0003e2000a800008 */
[----:B------:R-:W-:Y:S05]  /*4540*/  BRA `(.L_x_79) ;  /* 0x0000000000147947 */ /* 0x000fea0003800000 */
.L_x_78:
[----:B------:R-:W-:Y:S02]  /*4550*/  MOV R2, 0x4570 ;  /* 0x0000457000027802 */ /* 0x000fe40000000f00 */
[----:B---3-5:R-:W-:Y:S05]  /*4560*/  CALL.REL.NOINC `($__internal_0_$__cuda_sm10x_tcgen05_guardrail_trap_col_being_dealloced_not_returned_by_alloc) ;  /* 0x00000044002c7944 */ /* 0x028fea0003c00000 */
[----:B------:R-:W-:Y:S05]  /*4570*/  BRA `(.L_x_79) ;  /* 0x0000000000087947 */ /* 0x000fea0003800000 */
.L_x_77:
[----:B------:R-:W-:Y:S02]  /*4580*/  MOV R2, 0x45a0 ;  /* 0x000045a000027802 */ /* 0x000fe40000000f00 */
[----:B---3-5:R-:W-:Y:S05]  /*4590*/  CALL.REL.NOINC `($__internal_2_$__cuda_sm10x_tcgen05_guardrail_trap_unallocated_columns_being_dealloced) ;  /* 0x0000004400387944 */ /* 0x028fea0003c00000 */
.L_x_79:
[----:B------:R-:W-:Y:S01]  /*45a0*/  NOP ;  /* 0x0000000000007918 */ /* 0x000fe20000000000 */
[----:B------:R-:W-:Y:S05]  /*45b0*/  EXIT ;  /* 0x000000000000794d */ /* 0x000fea0003800000 */
.L_x_61:
[----:B------:R-:W-:-:S09]  /*45c0*/  UISETP.NE.OR UP0, UPT, UR22, 0x3, !UP4 ;  /* 0x000000031600788c */ /* 0x000fd2000e705670 */
[----:B------:R-:W-:Y:S05]  /*45d0*/  BRA.U UP0, `(.L_x_80) ;  /* 0x0000000d00f07547 */ /* 0x000fea000b800000 */
[----:B------:R-:W2:Y:S01]  /*45e0*/  LDCU UR33, c[0x0][0x370] ;  /* 0x00006e00ff2177ac */ /* 0x000ea20008000800 */
[----:B------:R-:W3:Y:S01]  /*45f0*/  LDC.64 R16, c[0x0][0x348] ;  /* 0x0000d200ff107b82 */ /* 0x000ee20000000a00 */
[----:B------:R-:W-:Y:S02]  /*4600*/  HFMA2 R13, -RZ, RZ, 0, 0 ;  /* 0x00000000ff0d7431 */ /* 0x000fe400000001ff */
[----:B------:R-:W-:Y:S01]  /*4610*/  IMAD.MOV.U32 R15, RZ, RZ, 0x1 ;  /* 0x00000001ff0f7424 */ /* 0x000fe200078e00ff */
[----:B------:R-:W2:Y:S01]  /*4620*/  LDCU.128 UR28, c[0x0][0xb10] ;  /* 0x00016200ff1c77ac */ /* 0x000ea20008000c00 */
[----:B------:R-:W-:Y:S01]  /*4630*/  IMAD.MOV.U32 R14, RZ, RZ, RZ ;  /* 0x000000ffff0e7224 */ /* 0x000fe200078e00ff */
[----:B------:R-:W-:Y:S01]  /*4640*/  MOV R7, 0x2000 ;  /* 0x0000200000077802 */ /* 0x000fe20000000f00 */
[----:B------:R-:W4:Y:S01]  /*4650*/  LDCU UR32, c[0x0][0x374] ;  /* 0x00006e80ff2077ac */ /* 0x000f220008000800 */
[----:B------:R-:W1:Y:S01]  /*4660*/  LDC.64 R2, c[0x0][0x888] ;  /* 0x00022200ff027b82 */ /* 0x000e620000000a00 */
[----:B------:R-:W4:Y:S01]  /*4670*/  LDCU UR15, c[0x0][0xb0c] ;  /* 0x00016180ff0f77ac */ /* 0x000f220008000800 */
[----:B------:R-:W4:Y:S06]  /*4680*/  LDCU UR38, c[0x0][0xb20] ;  /* 0x00016400ff2677ac */ /* 0x000f2c0008000800 */
[----:B------:R-:W1:Y:S01]  /*4690*/  LDC.64 R4, c[0x0][0x890] ;  /* 0x00022400ff047b82 */ /* 0x000e620000000a00 */
[----:B------:R-:W3:Y:S01]  /*46a0*/  LDCU UR4, c[0x0][0xb30] ;  /* 0x00016600ff0477ac */ /* 0x000ee20008000800 */
[----:B--2---:R-:W-:-:S02]  /*46b0*/  UIMAD.WIDE.U32 UR6, UR33, UR28, URZ ;  /* 0x0000001c210672a5 */ /* 0x004fc4000f8e00ff */
[----:B----4-:R-:W-:Y:S01]  /*46c0*/  UIMAD.WIDE.U32 UR8, UR32, UR31, URZ ;  /* 0x0000001f200872a5 */ /* 0x010fe2000f8e00ff */
[----:B------:R-:W-:Y:S01]  /*46d0*/  UMOV UR24, 0x400 ;  /* 0x0000040000187882 */ /* 0x000fe20000000000 */
[----:B------:R-:W-:-:S03]  /*46e0*/  UPLOP3.LUT UP3, UPT, UPT, UPT, UPT, 0x40, 0x4 ;  /* 0x000000000004789c */ /* 0x000fc60003f6e870 */
[----:B------:R-:W-:Y:S01]  /*46f0*/  UMOV UR6, UR7 ;  /* 0x0000000700067c82 */ /* 0x000fe20008000000 */
[----:B------:R-:W-:Y:S01]  /*4700*/  UISETP.GE.AND UP0, UPT, UR42, 0x1, UPT ;  /* 0x000000012a00788c */ /* 0x000fe2000bf06270 */
[----:B------:R-:W-:Y:S01]  /*4710*/  UMOV UR34, UR9 ;  /* 0x0000000900227c82 */ /* 0x000fe20008000000 */
[----:B------:R-:W-:Y:S01]  /*4720*/  UISETP.NE.AND UP4, UPT, UR42, 0x1, UPT ;  /* 0x000000012a00788c */ /* 0x000fe2000bf85270 */
[----:B------:R-:W2:Y:S01]  /*4730*/  LDCU.64 UR16, c[0x0][0xb28] ;  /* 0x00016500ff1077ac */ /* 0x000ea20008000a00 */
[----:B------:R-:W-:Y:S02]  /*4740*/  ULEA UR24, UR54, UR24, 0x18 ;  /* 0x0000001836187291 */ /* 0x000fe4000f8ec0ff */
[----:B------:R-:W-:Y:S02]  /*4750*/  UISETP.NE.AND UP6, UPT, UR15, 0x1, UPT ;  /* 0x000000010f00788c */ /* 0x000fe4000bfc5270 */
[----:B------:R-:W-:Y:S02]  /*4760*/  UISETP.NE.AND UP5, UPT, UR30, 0x1, UPT ;  /* 0x000000011e00788c */ /* 0x000fe4000bfa5270 */
[----:B------:R-:W-:-:S02]  /*4770*/  USHF.R.U32.HI UR35, URZ, UR29, UR6 ;  /* 0x0000001dff237299 */ /* 0x000fc40008011606 */
[----:B------:R-:W-:Y:S02]  /*4780*/  USHF.R.U32.HI UR34, URZ, UR38, UR34 ;  /* 0x00000026ff227299 */ /* 0x000fe40008011622 */
[----:B---3--:R-:W-:Y:S01]  /*4790*/  UISETP.NE.AND UP2, UPT, UR4, 0x1, UPT ;  /* 0x000000010400788c */ /* 0x008fe2000bf45270 */
[----:B------:R-:W-:-:S10]  /*47a0*/  UMOV UR12, URZ ;  /* 0x000000ff000c7c82 */ /* 0x000fd40008000000 */
.L_x_89:
[C---:B------:R-:W-:Y:S02]  /*47b0*/  LEA R12, R14.reuse, UR24, 0x3 ;  /* 0x000000180e0c7c11 */ /* 0x040fe4000f8e18ff */
[----:B------:R-:W-:Y:S02]  /*47c0*/  SHF.L.U32 R0, R13, 0x1f, RZ ;  /* 0x0000001f0d007819 */ /* 0x000fe400000006ff */
[----:B------:R-:W-:Y:S02]  /*47d0*/  LEA R8, R14, UR24, 0x4 ;  /* 0x000000180e087c11 */ /* 0x000fe4000f8e20ff */
[----:B---3--:R-:W3:Y:S02]  /*47e0*/  SYNCS.PHASECHK.TRANS64.TRYWAIT P0, [R12+URZ+0xa0], R0 ;  /* 0x0000a0000c0075a7 */ /* 0x008ee400080011ff */
[----:B---3--:R-:W-:Y:S05]  /*47f0*/  @!P0 BRA `(.L_x_81) ;  /* 0x0000003c00ac8947 */ /* 0x008fea0003800000 */
.L_x_159:
        /* <DEDUP_REMOVED lines=8> */
[----:B----4-:R-:W-:Y:S11]  /*4880*/  LOP3.LUT P0, RZ, R10, 0x1, RZ, 0xc0, !PT ;  /* 0x000000010aff7812 */ /* 0x010ff6000780c0ff */
[----:B------:R-:W-:Y:S02]  /*4890*/  @!UPT UIADD3 URZ, UPT, UPT, URZ, URZ, URZ ;  /* 0x000000fffffff290 */ /* 0x000fe4000fffe0ff */
[----:B-1----:R-:W-:Y:S01]  /*48a0*/  VOTEU.ANY UP1, P0 ;  /* 0x0000000000ff7886 */ /* 0x002fe20000020100 */
[----:B------:R-:W-:Y:S11]  /*48b0*/  PLOP3.LUT P0, PT, PT, PT, UP1, 0x80, 0x8 ;  /* 0x000000000008781c */ /* 0x000ff60003f0f018 */
[----:B------:R-:W-:Y:S02]  /*48c0*/  @!UPT UIADD3 URZ, UPT, UPT, URZ, URZ, URZ ;  /* 0x000000fffffff290 */ /* 0x000fe4000fffe0ff */
[----:B---3--:R-:W-:Y:S02]  /*48d0*/  @P0 SHF.R.U32.HI R0, RZ, 0x10, R9 ;  /* 0x00000010ff000819 */ /* 0x008fe40000011609 */
[----:B------:R-:W-:Y:S02]  /*48e0*/  @P0 MOV R6, R8 ;  /* 0x0000000800060202 */ /* 0x000fe40000000f00 */
[----:B------:R-:W-:Y:S01]  /*48f0*/  @P0 R2UR UR4, R0 ;  /* 0x00000000000402ca */ /* 0x000fe200000e0000 */
[----:B------:R-:W-:Y:S01]  /*4900*/  VIADD R0, R12, 0xb0 ;  /* 0x000000b00c007836 */ /* 0x000fe20000000000 */
[----:B------:R-:W-:Y:S02]  /*4910*/  @P0 LOP3.LUT R8, R9, 0xffff, RZ, 0xc0, !PT ;  /* 0x0000ffff09080812 */ /* 0x000fe400078ec0ff */
[----:B------:R-:W-:Y:S02]  /*4920*/  @P0 R2UR UR6, R6 ;  /* 0x00000000060602ca */ /* 0x000fe400000e0000 */
[----:B------:R-:W-:Y:S02]  /*4930*/  PRMT R0, RZ, 0x654, R0 ;  /* 0x00000654ff007816 */ /* 0x000fe40000000000 */
[----:B------:R-:W-:Y:S02]  /*4940*/  @P0 R2UR UR5, R8 ;  /* 0x00000000080502ca */ /* 0x000fe400000e0000 */
[----:B------:R1:W-:Y:S03]  /*4950*/  SYNCS.ARRIVE.TRANS64.RED.A1T0 RZ, [R0+URZ], RZ ;  /* 0x000000ff00ff79a7 */ /* 0x0003e600081004ff */
[----:B------:R-:W-:Y:S04]  /*4960*/  @UP1 UMOV UR27, UR4 ;  /* 0x00000004001b1c82 */ /* 0x000fe80008000000 */
[----:B------:R-:W-:Y:S04]  /*4970*/  @UP1 UMOV UR14, UR6 ;  /* 0x00000006000e1c82 */ /* 0x000fe80008000000 */
[----:B------:R-:W-:Y:S01]  /*4980*/  @UP1 UMOV UR13, UR5 ;  /* 0x00000005000d1c82 */ /* 0x000fe20008000000 */
[----:B------:R-:W-:Y:S05]  /*4990*/  BRA.U !UP0, `(.L_x_82) ;  /* 0x0000000108a47547 */ /* 0x000fea000b800000 */
[----:B------:R-:W-:Y:S02]  /*49a0*/  UIMAD.WIDE.U32 UR8, UR13, UR31, URZ ;  /* 0x0000001f0d0872a5 */ /* 0x000fe4000f8e00ff */
[----:B------:R-:W-:Y:S02]  /*49b0*/  UIMAD.WIDE.U32 UR10, UR14, UR28, URZ ;  /* 0x0000001c0e0a72a5 */ /* 0x000fe4000f8e00ff */
[----:B------:R-:W-:Y:S02]  /*49c0*/  USEL UR4, UR32, UR34, !UP5 ;  /* 0x0000002220047287 */ /* 0x000fe4000e800000 */
[----:B------:R-:W-:Y:S02]  /*49d0*/  USEL UR7, UR33, UR35, !UP6 ;  /* 0x0000002321077287 */ /* 0x000fe4000f000000 */
[----:B--2---:R-:W-:Y:S02]  /*49e0*/  UIMAD.WIDE.U32 UR18, UR4, UR16, URZ ;  /* 0x00000010041272a5 */ /* 0x004fe4000f8e00ff */
[----:B------:R-:W-:Y:S01]  /*49f0*/  UIMAD.WIDE.U32 UR20, UR7, UR16, URZ ;  /* 0x00000010071472a5 */ /* 0x000fe2000f8e00ff */
[----:B------:R-:W-:Y:S02]  /*4a00*/  UMOV UR5, UR9 ;  /* 0x0000000900057c82 */ /* 0x000fe40008000000 */
[----:B------:R-:W-:Y:S03]  /*4a10*/  USHF.R.U32.HI UR6, URZ, UR38, UR5 ;  /* 0x00000026ff067299 */ /* 0x000fe60008011605 */
[----:B------:R-:W-:Y:S01]  /*4a20*/  UMOV UR5, UR11 ;  /* 0x0000000b00057c82 */ /* 0x000fe20008000000 */
[----:B------:R-:W-:Y:S02]  /*4a30*/  USEL UR6, UR13, UR6, !UP5 ;  /* 0x000000060d067287 */ /* 0x000fe4000e800000 */
[----:B------:R-:W-:Y:S02]  /*4a40*/  USHF.R.U32.HI UR8, URZ, UR29, UR5 ;  /* 0x0000001dff087299 */ /* 0x000fe40008011605 */
[----:B------:R-:W-:Y:S01]  /*4a50*/  UIMAD.WIDE.U32 UR10, UR6, UR16, URZ ;  /* 0x00000010060a72a5 */ /* 0x000fe2000f8e00ff */
[----:B------:R-:W-:Y:S02]  /*4a60*/  UMOV UR5, UR19 ;  /* 0x0000001300057c82 */ /* 0x000fe40008000000 */
[----:B------:R-:W-:Y:S03]  /*4a70*/  @UP4 USHF.R.U32.HI UR4, URZ, UR17, UR5 ;  /* 0x00000011ff044299 */ /* 0x000fe60008011605 */
[----:B------:R-:W-:Y:S01]  /*4a80*/  UMOV UR5, UR21 ;  /* 0x0000001500057c82 */ /* 0x000fe20008000000 */
[----:B------:R-:W-:Y:S02]  /*4a90*/  UIMAD UR4, UR42, UR4, URZ ;  /* 0x000000042a0472a4 */ /* 0x000fe4000f8e02ff */
[----:B------:R-:W-:Y:S02]  /*4aa0*/  @UP4 USHF.R.U32.HI UR7, URZ, UR17, UR5 ;  /* 0x00000011ff074299 */ /* 0x000fe40008011605 */
[----:B------:R-:W-:Y:S02]  /*4ab0*/  USEL UR5, UR14, UR8, !UP6 ;  /* 0x000000080e057287 */ /* 0x000fe4000f000000 */
[----:B------:R-:W-:Y:S02]  /*4ac0*/  UIMAD UR8, UR42, UR7, URZ ;  /* 0x000000072a0872a4 */ /* 0x000fe4000f8e02ff */
[----:B------:R-:W-:Y:S03]  /*4ad0*/  UISETP.GE.AND UP0, UPT, UR6, UR4, UPT ;  /* 0x000000040600728c */ /* 0x000fe6000bf06270 */
[----:B------:R-:W-:Y:S01]  /*4ae0*/  UMOV UR4, UR11 ;  /* 0x0000000b00047c82 */ /* 0x000fe20008000000 */
[----:B------:R-:W-:Y:S02]  /*4af0*/  UISETP.GE.OR UP0, UPT, UR5, UR8, UP0 ;  /* 0x000000080500728c */ /* 0x000fe40008706670 */
[----:B------:R-:W-:Y:S02]  /*4b00*/  USHF.R.U32.HI UR4, URZ, UR17, UR4 ;  /* 0x00000011ff047299 */ /* 0x000fe40008011604 */
[----:B------:R-:W-:Y:S02]  /*4b10*/  UIMAD.WIDE.U32 UR8, UR5, UR16, URZ ;  /* 0x00000010050872a5 */ /* 0x000fe4000f8e00ff */
[----:B------:R-:W-:Y:S04]  /*4b20*/  USEL UR10, UR6, UR4, !UP4 ;  /* 0x00000004060a7287 */ /* 0x000fe8000e000000 */
[----:B------:R-:W-:Y:S01]  /*4b30*/  UIADD3 UR11, UPT, UPT, -UR10, URZ, URZ ;  /* 0x000000ff0a0b7290 */ /* 0x000fe2000fffe1ff */
[----:B------:R-:W-:Y:S02]  /*4b40*/  @!UP0 UMOV UR4, UR9 ;  /* 0x0000000900048c82 */ /* 0x000fe40008000000 */
[----:B------:R-:W-:Y:S02]  /*4b50*/  @!UP0 USHF.R.U32.HI UR4, URZ, UR17, UR4 ;  /* 0x00000011ff048299 */ /* 0x000fe40008011604 */
[----:B------:R-:W-:Y:S02]  /*4b60*/  UIMAD UR8, UR42, UR11, UR6 ;  /* 0x0000000b2a0872a4 */ /* 0x000fe4000f8e0206 */
[----:B------:R-:W-:Y:S04]  /*4b70*/  @!UP0 USEL UR4, UR5, UR4, !UP4 ;  /* 0x0000000405048287 */ /* 0x000fe8000e000000 */
[----:B------:R-:W-:Y:S02]  /*4b80*/  @!UP0 UIMAD UR8, UR7, UR8, UR4 ;  /* 0x00000008070882a4 */ /* 0x000fe4000f8e0204 */
[----:B------:R-:W-:Y:S02]  /*4b90*/  @!UP0 UIADD3 UR9, UPT, UPT, UR10, -UR4, URZ ;  /* 0x800000040a098290 */ /* 0x000fe4000fffe0ff */
[----:B------:R-:W-:Y:S02]  /*4ba0*/  UIADD3 UR4, UPT, UPT, -UR5, URZ, URZ ;  /* 0x000000ff05047290 */ /* 0x000fe4000fffe1ff */
[----:B------:R-:W-:Y:S02]  /*4bb0*/  UIADD3 UR7, UPT, UPT, -UR6, URZ, URZ ;  /* 0x000000ff06077290 */ /* 0x000fe4000fffe1ff */
[----:B------:R-:W-:Y:S02]  /*4bc0*/  @!UP0 UIMAD UR6, UR9, UR42, UR5 ;  /* 0x0000002a090682a4 */ /* 0x000fe4000f8e0205 */
[----:B------:R-:W-:Y:S02]  /*4bd0*/  UIMAD UR14, UR15, UR4, UR14 ;  /* 0x000000040f0e72a4 */ /* 0x000fe4000f8e020e */
[----:B------:R-:W-:Y:S01]  /*4be0*/  UIMAD UR13, UR30, UR7, UR13 ;  /* 0x000000071e0d72a4 */ /* 0x000fe2000f8e020d */
[----:B------:R-:W-:Y:S02]  /*4bf0*/  @!UP0 UMOV UR5, UR8 ;  /* 0x0000000800058c82 */ /* 0x000fe40008000000 */
[----:B------:R-:W-:Y:S02]  /*4c00*/  UIMAD UR14, UR5, UR15, UR14 ;  /* 0x0000000f050e72a4 */ /* 0x000fe4000f8e020e */
[----:B------:R-:W-:Y:S11]  /*4c10*/  UIMAD UR13, UR6, UR30, UR13 ;  /* 0x0000001e060d72a4 */ /* 0x000ff6000f8e020d */
[----:B------:R-:W-:Y:S01]  /*4c20*/  @!UPT UIADD3 URZ, UPT, UPT, URZ, URZ, URZ ;  /* 0x000000fffffff290 */ /* 0x000fe2000fffe0ff */
.L_x_82:
[----:B------:R-:W3:Y:S01]  /*4c30*/  @!UP2 LDCU.128 UR20, c[0x0][0xb10] ;  /* 0x00016200ff14a7ac */ /* 0x000ee20008000c00 */
[C---:B------:R-:W-:Y:S02]  /*4c40*/  ISETP.NE.U32.AND P1, PT, R4.reuse, RZ, PT ;  /* 0x000000ff0400720c */ /* 0x040fe40003f25070 */
[----:B------:R-:W-:Y:S02]  /*4c50*/  ISETP.NE.U32.AND P0, PT, R4, RZ, PT ;  /* 0x000000ff0400720c */ /* 0x000fe40003f05070 */
[C---:B------:R-:W-:Y:S02]  /*4c60*/  ISETP.NE.AND.EX P1, PT, R5.reuse, RZ, PT, P1 ;  /* 0x000000ff0500720c */ /* 0x040fe40003f25310 */
[----:B------:R-:W-:Y:S01]  /*4c70*/  ISETP.NE.AND.EX P0, PT, R5, RZ, PT, P0 ;  /* 0x000000ff0500720c */ /* 0x000fe20003f05300 */
[----:B------:R-:W4:Y:S01]  /*4c80*/  @!UP2 LDCU UR5, c[0x0][0xb0c] ;  /* 0x00016180ff05a7ac */ /* 0x000f220008000800 */
[----:B------:R-:W-:Y:S02]  /*4c90*/  USHF.L.U32 UR11, UR25, 0x6, URZ ;  /* 0x00000006190b7899 */ /* 0x000fe400080006ff */
[----:B------:R-:W-:Y:S02]  /*4ca0*/  USHF.L.U32 UR10, UR26, 0x6, URZ ;  /* 0x000000061a0a7899 */ /* 0x000fe400080006ff */
[----:B---3--:R-:W-:Y:S07]  /*4cb0*/  UIMAD.WIDE.U32 UR6, UR14, UR20, URZ ;  /* 0x000000140e0672a5 */ /* 0x008fee000f8e00ff */
[----:B------:R-:W-:Y:S01]  /*4cc0*/  @!UP2 UMOV UR4, UR7 ;  /* 0x000000070004ac82 */ /* 0x000fe20008000000 */
[----:B----4-:R-:W-:Y:S02]  /*4cd0*/  @!UP2 UISETP.NE.AND UP0, UPT, UR5, 0x1, UPT ;  /* 0x000000010500a88c */ /* 0x010fe4000bf05270 */
[----:B------:R-:W-:Y:S02]  /*4ce0*/  @!UP2 USHF.R.U32.HI UR4, URZ, UR21, UR4 ;  /* 0x00000015ff04a299 */ /* 0x000fe40008011604 */
[----:B------:R-:W-:Y:S02]  /*4cf0*/  UIMAD.WIDE.U32 UR6, UR13, UR23, URZ ;  /* 0x000000170d0672a5 */ /* 0x000fe4000f8e00ff */
[----:B------:R-:W-:Y:S02]  /*4d00*/  @!UP2 USEL UR8, UR14, UR4, !UP0 ;  /* 0x000000040e08a287 */ /* 0x000fe4000c000000 */
[----:B------:R-:W-:Y:S03]  /*4d10*/  @!UP2 UISETP.NE.AND UP0, UPT, UR22, 0x1, UPT ;  /* 0x000000011600a88c */ /* 0x000fe6000bf05270 */
[----:B------:R-:W-:Y:S02]  /*4d20*/  @!UP2 UMOV UR6, UR7 ;  /* 0x000000070006ac82 */ /* 0x000fe40008000000 */
[----:B------:R-:W3:Y:S02]  /*4d30*/  @!UP2 LDCU UR4, c[0x0][0xb20] ;  /* 0x00016400ff04a7ac */ /* 0x000ee40008000800 */
[----:B---3--:R-:W-:Y:S04]  /*4d40*/  @!UP2 USHF.R.U32.HI UR6, URZ, UR4, UR6 ;  /* 0x00000004ff06a299 */ /* 0x008fe80008011606 */
[----:B------:R-:W-:Y:S04]  /*4d50*/  @!UP2 USEL UR6, UR13, UR6, !UP0 ;  /* 0x000000060d06a287 */ /* 0x000fe8000c000000 */
[----:B------:R-:W-:Y:S02]  /*4d60*/  @!UP2 UIADD3 UR4, UPT, UPT, -UR8, UR6, URZ ;  /* 0x000000060804a290 */ /* 0x000fe4000fffe1ff */
[----:B------:R-:W-:Y:S02]  /*4d70*/  @!UP2 UIADD3 UR6, UPT, UPT, UR8, -UR6, URZ ;  /* 0x800000060806a290 */ /* 0x000fe4000fffe0ff */
[----:B------:R-:W-:Y:S02]  /*4d80*/  @!UP2 UIMAD UR14, UR4, UR5, UR14 ;  /* 0x00000005040ea2a4 */ /* 0x000fe4000f8e020e */
[----:B------:R-:W-:Y:S01]  /*4d90*/  @!UP2 UIMAD UR13, UR6, UR22, UR13 ;  /* 0x00000016060da2a4 */ /* 0x000fe2000f8e020d */
[----:B------:R-:W-:Y:S11]  /*4da0*/  BRA.U UP3, `(.L_x_83) ;  /* 0x0000000103107547 */ /* 0x000ff6000b800000 */
[----:B------:R-:W-:Y:S04]  /*4db0*/  MOV R6, UR37 ;  /* 0x0000002500067c02 */ /* 0x000fe80008000f00 */
[----:B------:R-:W-:Y:S04]  /*4dc0*/  SHF.L.U32 R6, R6, 0x1f, RZ ;  /* 0x0000001f06067819 */ /* 0x000fe800000006ff */
[----:B------:R-:W3:Y:S02]  /*4dd0*/  SYNCS.PHASECHK.TRANS64.TRYWAIT P2, [UR24+0x98], R6 ;  /* 0x00009806ff0075a7 */ /* 0x000ee40008041118 */
[----:B---3--:R-:W-:Y:S05]  /*4de0*/  @!P2 BRA `(.L_x_84) ;  /* 0x000000380044a947 */ /* 0x008fea0003800000 */
.L_x_83:
[----:B------:R-:W-:Y:S05]  /*4df0*/  @!P1 BRA `(.L_x_85) ;  /* 0x0000000000309947 */ /* 0x000fea0003800000 */
[----:B------:R-:W-:Y:S01]  /*4e00*/  ISETP.NE.U32.AND P1, PT, R2, RZ, PT ;  /* 0x000000ff0200720c */ /* 0x000fe20003f25070 */
[----:B------:R-:W3:Y:S01]  /*4e10*/  LDCU.64 UR4, c[0x0][0x358] ;  /* 0x00006b00ff0477ac */ /* 0x000ee20008000a00 */
[----:B------:R-:W-:Y:S02]  /*4e20*/  IMAD.MOV.U32 R53, RZ, RZ, 0x1 ;  /* 0x00000001ff357424 */ /* 0x000fe400078e00ff */
[----:B------:R-:W-:Y:S11]  /*4e30*/  ISETP.NE.AND.EX P1, PT, R3, RZ, PT, P1 ;  /* 0x000000ff0300720c */ /* 0x000ff60003f25310 */
[----:B------:R-:W-:Y:S02]  /*4e40*/  @!UPT UIADD3 URZ, UPT, UPT, URZ, URZ, URZ ;  /* 0x000000fffffff290 */ /* 0x000fe4000fffe0ff */
[----:B------:R-:W4:Y:S01]  /*4e50*/  @P1 LDC.64 R8, c[0x0][0x888] ;  /* 0x00022200ff081b82 */ /* 0x000f220000000a00 */
[----:B-1----:R-:W-:Y:S04]  /*4e60*/  @P1 IMAD R0, R4, UR36, RZ ;  /* 0x0000002404001c24 */ /* 0x002fe8000f8e02ff */
[----:B----4-:R-:W-:Y:S04]  /*4e70*/  @P1 IMAD.WIDE R8, R0, 0x4, R8 ;  /* 0x0000000400081825 */ /* 0x010fe800078e0208 */
[----:B------:R-:W-:Y:S01]  /*4e80*/  HFMA2 R0, -RZ, RZ, 0, 5.9604644775390625e-08 ;  /* 0x00000001ff007431 */ /* 0x000fe200000001ff */
[----:B---3-5:R3:W5:Y:S04]  /*4e90*/  @P1 LDG.E R26, desc[UR4][R8.64] ;  /* 0x00000004081a1981 */ /* 0x028768000c1e1900 */
[----:B------:R-:W-:Y:S01]  /*4ea0*/  @!P1 PRMT R53, R0, 0x7610, R53 ;  /* 0x0000761000359816 */ /* 0x000fe20000000035 */
[----:B---3--:R-:W4:Y:S06]  /*4eb0*/  @!P1 LDC R26, c[0x0][0x880] ;  /* 0x00022000ff1a9b82 */ /* 0x008f2c0000000800 */
.L_x_85:
[----:B----45:R-:W-:Y:S01]  /*4ec0*/  @!P0 FSETP.EQ.AND P1, PT, R26, RZ, PT ;  /* 0x000000ff1a00820b */ /* 0x030fe20003f22000 */
[----:B------:R-:W-:Y:S01]  /*4ed0*/  @!UPT UIADD3 URZ, UPT, UPT, URZ, URZ, URZ ;  /* 0x000000fffffff290 */ /* 0x000fe2000fffe0ff */
[----:B------:R-:W-:Y:S11]  /*4ee0*/  @!P0 BRA `(.L_x_86) ;  /* 0x0000000000188947 */ /* 0x000ff60003800000 */
[----:B------:R-:W-:Y:S02]  /*4ef0*/  LOP3.LUT P0, RZ, R53, 0xff, RZ, 0xc0, !PT ;  /* 0x000000ff35ff7812 */ /* 0x000fe4000780c0ff */
[----:B------:R-:W-:Y:S04]  /*4f00*/  ISETP.NE.U32.AND P1, PT, R2, RZ, PT ;  /* 0x000000ff0200720c */ /* 0x000fe80003f25070 */
[----:B------:R-:W-:Y:S04]  /*4f10*/  ISETP.NE.AND.EX P1, PT, R3, RZ, PT, P1 ;  /* 0x000000ff0300720c */ /* 0x000fe80003f25310 */
[----:B------:R-:W-:Y:S03]  /*4f20*/  PLOP3.LUT P1, PT, P1, PT, PT, 0x8, 0x80 ;  /* 0x000000000080781c */ /* 0x000fe60000f2e170 */
[----:B------:R-:W-:Y:S11]  /*4f30*/  @P0 FSETP.EQ.AND P1, PT, R26, RZ, PT ;  /* 0x000000ff1a00020b */ /* 0x000ff60003f22000 */
[----:B------:R-:W-:Y:S02]  /*4f40*/  @!UPT UIADD3 URZ, UPT, UPT, URZ, URZ, URZ ;  /* 0x000000fffffff290 */ /* 0x000fe4000fffe0ff */
.L_x_86:
[----:B------:R-:W-:Y:S01]  /*4f50*/  ULEA UR4, UR12, UR24, 0x3 ;  /* 0x000000180c047291 */ /* 0x000fe2000f8e18ff */
[----:B------:R-:W-:Y:S02]  /*4f60*/  SHF.L.U32 R9, R15, 0x1f, RZ ;  /* 0x0000001f0f097819 */ /* 0x000fe400000006ff */
[----:B------:R-:W-:Y:S04]  /*4f70*/  ELECT P0, URZ, PT ;  /* 0x0000000000ff782f */ /* 0x000fe80003800000 */
[----:B------:R-:W-:Y:S02]  /*4f80*/  PLOP3.LUT P1, PT, P1, P0, PT, 0xf2, 0x2f ;  /* 0x00000000002f781c */ /* 0x000fe40000f21e72 */
[----:B------:R-:W3:Y:S11]  /*4f90*/  SYNCS.PHASECHK.TRANS64.TRYWAIT P2, [UR4+0x78], R9 ;  /* 0x00007809ff0075a7 */ /* 0x000ef60008041104 */
[----:B------:R-:W-:Y:S05]  /*4fa0*/  @!P1 IADD3 R8, P0, PT, R16, 0x580, RZ ;  /* 0x0000058010089810 */ /* 0x000fea0007f1e0ff */
[----:B-1----:R-:W-:Y:S01]  /*4fb0*/  @!P1 IMAD.X R6, RZ, RZ, R17, P0 ;  /* 0x000000ffff069224 */ /* 0x002fe200000e0611 */
[----:B---3--:R-:W-:Y:S07]  /*4fc0*/  @!P2 BRA `(.L_x_87) ;  /* 0x0000003400e4a947 */ /* 0x008fee0003800000 */
.L_x_162:
[----:B------:R-:W-:Y:S01]  /*4fd0*/  @!P1 R2UR UR7, R6 ;  /* 0x00000000060792ca */ /* 0x000fe200000e0000 */
[----:B------:R-:W-:Y:S01]  /*4fe0*/  UIADD3 UR5, UPT, UPT, UR12, 0x1, URZ ;  /* 0x000000010c057890 */ /* 0x000fe2000fffe0ff */
[----:B------:R-:W-:Y:S01]  /*4ff0*/  @!P1 R2UR UR6, R8 ;  /* 0x00000000080692ca */ /* 0x000fe200000e0000 */
[----:B------:R-:W-:Y:S01]  /*5000*/  UIADD3 UR9, UPT, UPT, UR4, 0x60, URZ ;  /* 0x0000006004097890 */ /* 0x000fe2000fffe0ff */
[----:B------:R-:W-:Y:S01]  /*5010*/  @!P1 IMAD.MOV.U32 R6, RZ, RZ, 0x2000 ;  /* 0x00002000ff069424 */ /* 0x000fe200078e00ff */
[----:B------:R-:W-:Y:S01]  /*5020*/  UISETP.NE.AND UP0, UPT, UR5, 0x3, UPT ;  /* 0x000000030500788c */ /* 0x000fe2000bf05270 */
[----:B------:R-:W-:Y:S01]  /*5030*/  VIADD R14, R14, 0x1 ;  /* 0x000000010e0e7836 */ /* 0x000fe20000000000 */
[----:B------:R-:W-:Y:S01]  /*5040*/  UMOV UR22, 0x0 ;  /* 0x0000000000167882 */ /* 0x000fe20000000000 */
[----:B------:R-:W-:Y:S01]  /*5050*/  UMOV UR23, 0x10000000 ;  /* 0x1000000000177882 */ /* 0x000fe20000000000 */
[----:B------:R-:W-:Y:S04]  /*5060*/  UPRMT UR20, UR54, 0x654, UR9 ;  /* 0x0000065436147896 */ /* 0x000fe80008000009 */
[----:B-1----:R-:W-:Y:S01]  /*5070*/  IMAD.U32 R9, RZ, RZ, UR7 ;  /* 0x00000007ff097e24 */ /* 0x002fe2000f8e00ff */
[----:B------:R-:W-:Y:S01]  /*5080*/  USEL UR7, URZ, 0x1, UP0 ;  /* 0x00000001ff077887 */ /* 0x000fe20008000000 */
[----:B------:R-:W-:Y:S01]  /*5090*/  IMAD.U32 R8, RZ, RZ, UR6 ;  /* 0x00000006ff087e24 */ /* 0x000fe2000f8e00ff */
[----:B------:R-:W-:Y:S02]  /*50a0*/  USEL UR6, UR5, URZ, UP0 ;  /* 0x000000ff05067287 */ /* 0x000fe40008000000 */
[----:B------:R-:W-:Y:S01]  /*50b0*/  VOTEU.ALL UP0, P1 ;  /* 0x0000000000ff7886 */ /* 0x000fe20000800000 */
[----:B------:R-:W-:Y:S02]  /*50c0*/  @!P1 R2UR UR19, R9 ;  /* 0x00000000091392ca */ /* 0x000fe400000e0000 */
[----:B------:R-:W-:Y:S02]  /*50d0*/  @!P1 R2UR UR18, R8 ;  /* 0x00000000081292ca */ /* 0x000fe400000e0000 */
[----:B------:R-:W-:Y:S01]  /*50e0*/  @!UP0 ULEA UR5, UR12, UR24, 0xd ;  /* 0x000000180c058291 */ /* 0x000fe2000f8e68ff */
[----:B------:R-:W-:Y:S02]  /*50f0*/  LOP3.LUT R15, R15, UR7, RZ, 0x3c, !PT ;  /* 0x000000070f0f7c12 */ /* 0x000fe4000f8e3cff */
[----:B------:R-:W-:Y:S01]  /*5100*/  UMOV UR12, UR36 ;  /* 0x00000024000c7c82 */ /* 0x000fe20008000000 */
[----:B------:R-:W-:Y:S01]  /*5110*/  @!UP0 UIADD3 UR8, UPT, UPT, UR5, 0x400, URZ ;  /* 0x0000040005088890 */ /* 0x000fe2000fffe0ff */
[----:B------:R-:W-:Y:S01]  /*5120*/  SHF.L.U32 R0, R15, 0x1f, RZ ;  /* 0x0000001f0f007819 */ /* 0x000fe200000006ff */
[----:B------:R-:W-:Y:S01]  /*5130*/  VOTEU.ALL UP0, P1 ;  /* 0x0000000000ff7886 */ /* 0x000fe20000800000 */
[----:B------:R-:W-:Y:S06]  /*5140*/  ULEA UR5, UR6, UR24, 0x3 ;  /* 0x0000001806057291 */ /* 0x000fec000f8e18ff */
[----:B------:R1:W-:Y:S01]  /*5150*/  @!UP0 UTMALDG.3D [UR8], [UR18], desc[UR22] ;  /* 0x00001608120085b4 */ /* 0x0003e20008011000 */
[----:B------:R1:W-:Y:S01]  /*5160*/  @!P1 SYNCS.ARRIVE.TRANS64.RED.A0TR RZ, [UR4+0x60], R6 ;  /* 0x00006006ffff99a7 */ /* 0x0003e20008300404 */
[----:B------:R-:W-:Y:S01]  /*5170*/  SYNCS.ARRIVE.TRANS64.RED.A1T0 RZ, [UR20], RZ ;  /* 0x000000ffffff79a7 */ /* 0x000fe20008100414 */
[----:B------:R-:W3:Y:S02]  /*5180*/  SYNCS.PHASECHK.TRANS64.TRYWAIT P0, [UR5+0x78], R0 ;  /* 0x00007800ff0075a7 */ /* 0x000ee40008001105 */
[----:B-1-3--:R-:W-:Y:S05]  /*5190*/  @!P0 BRA `(.L_x_88) ;  /* 0x0000003400888947 */ /* 0x00afea0003800000 */
.L_x_164:
[----:B------:R-:W-:Y:S01]  /*51a0*/  UIADD3 UR9, UPT, UPT, UR5, 0x60, URZ ;  /* 0x0000006005097890 */ /* 0x000fe2000fffe0ff */
[----:B-1----:R-:W-:Y:S01]  /*51b0*/  @!P1 IADD3 R6, P0, PT, R16, 0x580, RZ ;  /* 0x0000058010069810 */ /* 0x002fe20007f1e0ff */
[----:B------:R-:W-:Y:S01]  /*51c0*/  UPLOP3.LUT UP3, UPT, UPT, UPT, UPT, 0x80, 0x8 ;  /* 0x000000000008789c */ /* 0x000fe20003f6f070 */
[----:B------:R-:W-:Y:S01]  /*51d0*/  R2UR UR23, R55 ;  /* 0x00000000371772ca */ /* 0x000fe200000e0000 */
[----:B------:R-:W-:Y:S01]  /*51e0*/  UMOV UR20, 0x0 ;  /* 0x0000000000147882 */ /* 0x000fe20000000000 */
[----:B------:R-:W-:Y:S01]  /*51f0*/  @!P1 R2UR UR7, R6 ;  /* 0x00000000060792ca */ /* 0x000fe200000e0000 */
[----:B------:R-:W-:Y:S01]  /*5200*/  @!P1 IMAD.X R0, RZ, RZ, R17, P0 ;  /* 0x000000ffff009224 */ /* 0x000fe200000e0611 */
[----:B------:R-:W-:Y:S01]  /*5210*/  UMOV UR21, 0x10000000 ;  /* 0x1000000000157882 */ /* 0x000fe20000000000 */
[----:B------:R-:W-:Y:S01]  /*5220*/  UMOV UR12, UR36 ;  /* 0x00000024000c7c82 */ /* 0x000fe20008000000 */
[----:B------:R-:W-:Y:S01]  /*5230*/  VOTEU.ALL UP0, P1 ;  /* 0x0000000000ff7886 */ /* 0x000fe20000800000 */
[----:B------:R-:W-:Y:S01]  /*5240*/  R2UR UR22, R56 ;  /* 0x00000000381672ca */ /* 0x000fe200000e0000 */
[----:B------:R-:W-:Y:S01]  /*5250*/  UMOV UR36, UR27 ;  /* 0x0000001b00247c82 */ /* 0x000fe20008000000 */
[----:B------:R-:W-:Y:S02]  /*5260*/  @!P1 R2UR UR4, R0 ;  /* 0x00000000000492ca */ /* 0x000fe400000e0000 */
[----:B------:R-:W-:Y:S01]  /*5270*/  @!UP0 UIADD3 UR10, UPT, UPT, UR10, 0x20, URZ ;  /* 0x000000200a0a8890 */ /* 0x000fe2000fffe0ff */
[C---:B------:R-:W-:Y:S01]  /*5280*/  ISETP.NE.AND P0, PT, R14.reuse, 0x2, PT ;  /* 0x000000020e00780c */ /* 0x040fe20003f05270 */
[----:B------:R-:W-:Y:S02]  /*5290*/  UIADD3 UR26, UPT, UPT, UR13, UR23, URZ ;  /* 0x000000170d1a7290 */ /* 0x000fe4000fffe0ff */
[----:B------:R-:W-:Y:S01]  /*52a0*/  IMAD.U32 R8, RZ, RZ, UR7 ;  /* 0x00000007ff087e24 */ /* 0x000fe2000f8e00ff */
[----:B------:R-:W-:Y:S02]  /*52b0*/  SEL R0, RZ, 0x1, P0 ;  /* 0x00000001ff007807 */ /* 0x000fe40000000000 */
[----:B------:R-:W-:Y:S02]  /*52c0*/  SEL R14, R14, RZ, P0 ;  /* 0x000000ff0e0e7207 */ /* 0x000fe40000000000 */
[----:B------:R-:W-:Y:S01]  /*52d0*/  @!P1 R2UR UR18, R8 ;  /* 0x00000000081292ca */ /* 0x000fe200000e0000 */
[----:B------:R-:W-:Y:S01]  /*52e0*/  UIADD3 UR25, UPT, UPT, UR14, UR22, URZ ;  /* 0x000000160e197290 */ /* 0x000fe2000fffe0ff */
[----:B------:R-:W-:Y:S01]  /*52f0*/  IMAD.U32 R9, RZ, RZ, UR4 ;  /* 0x00000004ff097e24 */ /* 0x000fe2000f8e00ff */
[----:B------:R-:W-:Y:S01]  /*5300*/  @!UP0 ULEA UR4, UR6, UR24, 0xd ;  /* 0x0000001806048291 */ /* 0x000fe2000f8e68ff */
[----:B------:R-:W-:Y:S03]  /*5310*/  LOP3.LUT R13, R13, R0, RZ, 0x3c, !PT ;  /* 0x000000000d0d7212 */ /* 0x000fe600078e3cff */
[----:B------:R-:W-:Y:S01]  /*5320*/  @!P1 R2UR UR19, R9 ;  /* 0x00000000091392ca */ /* 0x000fe200000e0000 */
[----:B------:R-:W-:Y:S01]  /*5330*/  @!UP0 UIADD3 UR8, UPT, UPT, UR4, 0x400, URZ ;  /* 0x0000040004088890 */ /* 0x000fe2000fffe0ff */
[----:B------:R-:W-:Y:S01]  /*5340*/  VOTEU.ALL UP0, P1 ;  /* 0x0000000000ff7886 */ /* 0x000fe20000800000 */
[----:B------:R-:W-:Y:S10]  /*5350*/  UPRMT UR4, UR54, 0x654, UR9 ;  /* 0x0000065436047896 */ /* 0x000ff40008000009 */
[----:B------:R1:W-:Y:S01]  /*5360*/  @!UP0 UTMALDG.3D [UR8], [UR18], desc[UR20] ;  /* 0x00001408120085b4 */ /* 0x0003e20008011000 */
[----:B------:R3:W-:Y:S01]  /*5370*/  @!P1 SYNCS.ARRIVE.TRANS64.RED.A0TR RZ, [UR5+0x60], R7 ;  /* 0x00006007ffff99a7 */ /* 0x0007e20008300405 */
[----:B------:R-:W-:Y:S01]  /*5380*/  SYNCS.ARRIVE.TRANS64.RED.A1T0 RZ, [UR4], RZ ;  /* 0x000000ffffff79a7 */ /* 0x000fe20008100404 */
[----:B------:R-:W-:Y:S04]  /*5390*/  UIADD3 UR4, UPT, UPT, UR6, 0x1, URZ ;  /* 0x0000000106047890 */ /* 0x000fe8000fffe0ff */
[----:B------:R-:W-:Y:S04]  /*53a0*/  UISETP.NE.AND UP0, UPT, UR4, 0x3, UPT ;  /* 0x000000030400788c */ /* 0x000fe8000bf05270 */
[----:B------:R-:W-:Y:S06]  /*53b0*/  USEL UR5, URZ, 0x1, UP0 ;  /* 0x00000001ff057887 */ /* 0x000fec0008000000 */
[----:B------:R-:W-:Y:S01]  /*53c0*/  LOP3.LUT R15, R15, UR5, RZ, 0x3c, !PT ;  /* 0x000000050f0f7c12 */ /* 0x000fe2000f8e3cff */
[----:B-1----:R-:W-:Y:S01]  /*53d0*/  USEL UR12, UR4, URZ, UP0 ;  /* 0x000000ff040c7287 */ /* 0x002fe20008000000 */
[----:B------:R-:W-:Y:S11]  /*53e0*/  BRA.U UP1, `(.L_x_89) ;  /* 0xfffffff101f07547 */ /* 0x000ff6000b83ffff */
[----:B------:R-:W-:Y:S01]  /*53f0*/  UIADD3 UR24, UPT, UPT, UR24, 0x78, URZ ;  /* 0x0000007818187890 */ /* 0x000fe2000fffe0ff */
[----:B------:R-:W-:-:S03]  /*5400*/  SHF.L.U32 R2, R15, 0x1f, RZ ;  /* 0x0000001f0f027819 */ /* 0x000fc600000006ff */
[----:B------:R-:W-:-:S09]  /*5410*/  ULEA UR4, UR12, UR24, 0x3 ;  /* 0x000000180c047291 */ /* 0x000fd2000f8e18ff */
[----:B------:R-:W1:Y:S02]  /*5420*/  SYNCS.PHASECHK.TRANS64.TRYWAIT P0, [UR4], R2 ;  /* 0x00000002ff0075a7 */ /* 0x000e640008001104 */
[----:B-1----:R-:W-:Y:S05]  /*5430*/  @!P0 BRA `(.L_x_90) ;  /* 0x0000003000f88947 */ /* 0x002fea0003800000 */
.L_x_166:
        /* <DEDUP_REMOVED lines=9> */
.L_x_168:
[----:B------:R-:W-:-:S04]  /*54d0*/  UIADD3 UR4, UPT, UPT, UR4, 0x1, URZ ;  /* 0x0000000104047890 */ /* 0x000fc8000fffe0ff */
[----:B------:R-:W-:-:S04]  /*54e0*/  UISETP.NE.AND UP0, UPT, UR4, 0x3, UPT ;  /* 0x000000030400788c */ /* 0x000fc8000bf05270 */
[----:B------:R-:W-:Y:S02]  /*54f0*/  USEL UR5, URZ, 0x1, UP0 ;  /* 0x00000001ff057887 */ /* 0x000fe40008000000 */
[----:B------:R-:W-:-:S04]  /*5500*/  USEL UR4, UR4, URZ, UP0 ;  /* 0x000000ff04047287 */ /* 0x000fc80008000000 */
[----:B------:R-:W-:Y:S01]  /*5510*/  ULEA UR4, UR4, UR24, 0x3 ;  /* 0x0000001804047291 */ /* 0x000fe2000f8e18ff */
[----:B-1----:R-:W-:-:S04]  /*5520*/  LOP3.LUT R2, R15, UR5, RZ, 0x3c, !PT ;  /* 0x000000050f027c12 */ /* 0x002fc8000f8e3cff */
[----:B------:R-:W-:Y:S01]  /*5530*/  SHF.L.U32 R2, R2, 0x1f, RZ ;  /* 0x0000001f02027819 */ /* 0x000fe200000006ff */
[----:B------:R-:W-:-:S07]  /*5540*/  IMAD.U32 R0, RZ, RZ, UR4 ;  /* 0x00000004ff007e24 */ /* 0x000fce000f8e00ff */
.L_x_92:
[----:B-1----:R1:W4:Y:S02]  /*5550*/  SYNCS.PHASECHK.TRANS64.TRYWAIT P0, [R0+URZ], R2 ;  /* 0x00000002000075a7 */ /* 0x00232400080011ff */
[----:B----4-:R-:W-:Y:S05]  /*5560*/  @!P0 NANOSLEEP.SYNCS 0x989680 ;  /* 0x009896800000895d */ /* 0x010fea0003900000 */
[----:B------:R-:W4:Y:S02]  /*5570*/  @!P0 SYNCS.PHASECHK.TRANS64 P0, [R0+URZ], R2 ;  /* 0x00000002000085a7 */ /* 0x000f2400080010ff */
[----:B--2-4-:R-:W-:Y:S05]  /*5580*/  @P0 EXIT ;  /* 0x000000000000094d */ /* 0x014fea0003800000 */
[----:B------:R-:W-:Y:S05]  /*5590*/  BRA `(.L_x_92) ;  /* 0xfffffffc00ec7947 */ /* 0x000fea000383ffff */
.L_x_80:
[----:B------:R-:W-:-:S06]  /*55a0*/  UISETP.GE.AND UP0, UPT, UR22, 0x4, UPT ;  /* 0x000000041600788c */ /* 0x000fcc000bf06270 */
[----:B------:R-:W-:-:S13]  /*55b0*/  PLOP3.LUT P0, PT, PT, PT, UP0, 0x80, 0x8 ;  /* 0x000000000008781c */ /* 0x000fda0003f0f008 */
[----:B-1----:R-:W-:Y:S05]  /*55c0*/  @!P0 EXIT ;  /* 0x000000000000894d */ /* 0x002fea0003800000 */
[----:B------:R-:W-:Y:S01]  /*55d0*/  BAR.SYNC.DEFER_BLOCKING 0x6, 0xa0 ;  /* 0x0182800000007b1d */ /* 0x000fe20000010000 */
[C---:B------:R-:W-:Y:S01]  /*55e0*/  IMAD.SHL.U32 R4, R64.reuse, 0x20, RZ ;  /* 0x0000002040047824 */ /* 0x040fe200078e00ff */
[C---:B------:R-:W-:Y:S01]  /*55f0*/  R2P PR, R64.reuse, 0x6 ;  /* 0x0000000640007804 */ /* 0x040fe20000000000 */
[C---:B------:R-:W-:Y:S01]  /*5600*/  IMAD.SHL.U32 R2, R64.reuse, 0x4, RZ ;  /* 0x0000000440027824 */ /* 0x040fe200078e00ff */
[----:B------:R-:W-:Y:S01]  /*5610*/  CS2R R60, SRZ ;  /* 0x00000000003c7805 */ /* 0x000fe2000001ff00 */
[----:B------:R-:W-:Y:S01]  /*5620*/  IMAD.U32 R23, R64, 0x10000, RZ ;  /* 0x0001000040177824 */ /* 0x000fe200078e00ff */
[----:B------:R-:W-:Y:S01]  /*5630*/  UMOV UR44, 0x400 ;  /* 0x00000400002c7882 */ /* 0x000fe20000000000 */
[----:B------:R-:W1:Y:S01]  /*5640*/  LDCU.64 UR4, c[0x0][0x890] ;  /* 0x00011200ff0477ac */ /* 0x000e620008000a00 */
[----:B------:R-:W2:Y:S01]  /*5650*/  LDC.64 R50, c[0x0][0x8b0] ;  /* 0x00022c00ff327b82 */ /* 0x000ea20000000a00 */
[----:B------:R-:W-:Y:S01]  /*5660*/  LOP3.LUT R3, R4, 0xe0, RZ, 0xc0, !PT ;  /* 0x000000e004037812 */ /* 0x000fe200078ec0ff */
[----:B------:R-:W-:Y:S01]  /*5670*/  IMAD.SHL.U32 R52, R64, 0x10, RZ ;  /* 0x0000001040347824 */ /* 0x000fe200078e00ff */
[----:B------:R-:W-:Y:S01]  /*5680*/  ULEA UR44, UR54, UR44, 0x18 ;  /* 0x0000002c362c7291 */ /* 0x000fe2000f8ec0ff */
[----:B------:R-:W-:Y:S01]  /*5690*/  LOP3.LUT R4, R4, 0x100, RZ, 0xc0, !PT ;  /* 0x0000010004047812 */ /* 0x000fe200078ec0ff */
[----:B------:R-:W-:Y:S01]  /*56a0*/  IMAD.MOV.U32 R63, RZ, RZ, 0x8 ;  /* 0x00000008ff3f7424 */ /* 0x000fe200078e00ff */
[----:B------:R-:W-:Y:S01]  /*56b0*/  LOP3.LUT R2, R3, 0x1c, R2, 0xf8, !PT ;  /* 0x0000001c03027812 */ /* 0x000fe200078ef802 */
[----:B------:R-:W-:Y:S01]  /*56c0*/  IMAD.MOV.U32 R62, RZ, RZ, 0x10 ;  /* 0x00000010ff3e7424 */ /* 0x000fe200078e00ff */
[----:B------:R-:W3:Y:S01]  /*56d0*/  LDC.64 R48, c[0x0][0x8a8] ;  /* 0x00022a00ff307b82 */ /* 0x000ee20000000a00 */
[----:B------:R-:W-:Y:S01]  /*56e0*/  SHF.R.U32.HI R3, RZ, 0x2, R64 ;  /* 0x00000002ff037819 */ /* 0x000fe20000011640 */
[----:B------:R-:W-:Y:S01]  /*56f0*/  IMAD.MOV.U32 R22, RZ, RZ, RZ ;  /* 0x000000ffff167224 */ /* 0x000fe200078e00ff */
[----:B------:R-:W-:Y:S01]  /*5700*/  LOP3.LUT R23, R23, 0x600000, RZ, 0xc0, !PT ;  /* 0x0060000017177812 */ /* 0x000fe200078ec0ff */
[----:B------:R-:W-:Y:S01]  /*5710*/  IMAD.MOV.U32 R59, RZ, RZ, RZ ;  /* 0x000000ffff3b7224 */ /* 0x000fe200078e00ff */
[----:B------:R-:W-:Y:S01]  /*5720*/  LOP3.LUT R52, R4, 0x600, R52, 0xf8, !PT ;  /* 0x0000060004347812 */ /* 0x000fe200078ef834 */
[----:B------:R-:W4:Y:S01]  /*5730*/  LDCU UR63, c[0x0][0x370] ;  /* 0x00006e00ff3f77ac */ /* 0x000f220008000800 */
[----:B------:R-:W-:Y:S01]  /*5740*/  LOP3.LUT R2, R2, 0x4, R3, 0x78, !PT ;  /* 0x0000000402027812 */ /* 0x000fe200078e7803 */
[----:B------:R-:W4:Y:S01]  /*5750*/  LDS R0, [UR44+0x150] ;  /* 0x0001502cff007984 */ /* 0x000f220008000800 */
[----:B-1----:R-:W-:Y:S01]  /*5760*/  IMAD.U32 R66, RZ, RZ, UR4 ;  /* 0x00000004ff427e24 */ /* 0x002fe2000f8e00ff */
[----:B------:R-:W-:Y:S01]  /*5770*/  UIADD3 UR4, UPT, UPT, UR44, 0x400, URZ ;  /* 0x000004002c047890 */ /* 0x000fe2000fffe0ff */
[----:B------:R-:W-:Y:S01]  /*5780*/  LOP3.LUT R52, R52, R2, RZ, 0xfc, !PT ;  /* 0x0000000234347212 */ /* 0x000fe200078efcff */
[----:B------:R-:W-:Y:S01]  /*5790*/  IMAD.U32 R65, RZ, RZ, UR5 ;  /* 0x00000005ff417e24 */ /* 0x000fe2000f8e00ff */
[----:B------:R-:W-:Y:S01]  /*57a0*/  LOP3.LUT R64, R64, 0x60, RZ, 0xc0, !PT ;  /* 0x0000006040407812 */ /* 0x000fe200078ec0ff */
[----:B------:R-:W1:Y:S01]  /*57b0*/  LDCU UR43, c[0x0][0xb0c] ;  /* 0x00016180ff2b77ac */ /* 0x000e620008000800 */
[----:B------:R-:W-:Y:S01]  /*57c0*/  SEL R63, R63, 0xfffffff8, !P1 ;  /* 0xfffffff83f3f7807 */ /* 0x000fe20004800000 */
[----:B------:R-:W-:Y:S01]  /*57d0*/  IMAD.U32 R68, RZ, RZ, UR4 ;  /* 0x00000004ff447e24 */ /* 0x000fe2000f8e00ff */
[----:B------:R-:W-:Y:S01]  /*57e0*/  SEL R62, R62, 0xfffffff0, !P2 ;  /* 0xfffffff03e3e7807 */ /* 0x000fe20005000000 */
[----:B------:R-:W1:Y:S01]  /*57f0*/  LDCU UR39, c[0x0][0xb30] ;  /* 0x00016600ff2777ac */ /* 0x000e620008000800 */
[----:B------:R-:W1:Y:S01]  /*5800*/  LDCU.64 UR60, c[0x0][0x888] ;  /* 0x00011100ff3c77ac */ /* 0x000e620008000a00 */
[----:B------:R-:W1:Y:S01]  /*5810*/  LDCU.64 UR40, c[0x0][0xb28] ;  /* 0x00016500ff2877ac */ /* 0x000e620008000a00 */
[----:B------:R-:W1:Y:S01]  /*5820*/  LDCU.128 UR56, c[0x0][0xb10] ;  /* 0x00016200ff3877ac */ /* 0x000e620008000c00 */
[----:B------:R-:W1:Y:S01]  /*5830*/  LDCU UR62, c[0x0][0x374] ;  /* 0x00006e80ff3e77ac */ /* 0x000e620008000800 */
[----:B------:R-:W-:Y:S01]  /*5840*/  UMOV UR55, 0x1 ;  /* 0x0000000100377882 */ /* 0x000fe20000000000 */
[----:B------:R-:W-:Y:S01]  /*5850*/  UMOV UR46, URZ ;  /* 0x000000ff002e7c82 */ /* 0x000fe20008000000 */
[----:B------:R-:W-:Y:S01]  /*5860*/  UMOV UR53, URZ ;  /* 0x000000ff00357c82 */ /* 0x000fe20008000000 */
[----:B------:R-:W-:Y:S01]  /*5870*/  UMOV UR52, URZ ;  /* 0x000000ff00347c82 */ /* 0x000fe20008000000 */
[----:B-1234-:R-:W-:-:S07]  /*5880*/  IMAD.IADD R23, R0, 0x1, R23 ;  /* 0x0000000100177824 */ /* 0x01efce00078e0217 */
.L_x_123:
[C---:B------:R-:W-:Y:S02]  /*5890*/  LEA R0, R59.reuse, UR44, 0x3 ;  /* 0x0000002c3b007c11 */ /* 0x040fe4000f8e18ff */
[----:B------:R-:W-:Y:S02]  /*58a0*/  SHF.L.U32 R2, R60, 0x1f, RZ ;  /* 0x0000001f3c027819 */ /* 0x000fe400000006ff */
[----:B------:R-:W-:Y:S02]  /*58b0*/  LEA R4, R59, UR44, 0x4 ;  /* 0x0000002c3b047c11 */ /* 0x000fe4000f8e20ff */
[----:B------:R-:W1:Y:S02]  /*58c0*/  SYNCS.PHASECHK.TRANS64.TRYWAIT P0, [R0+URZ+0xa0], R2 ;  /* 0x0000a002000075a7 */ /* 0x000e6400080011ff */
[----:B-1----:R-:W-:Y:S05]  /*58d0*/  @!P0 BRA `(.L_x_93) ;  /* 0x0000003000008947 */ /* 0x002fea0003800000 */
.L_x_169:
[----:B------:R-:W-:Y:S01]  /*58e0*/  R2UR UR7, R67 ;  /* 0x00000000430772ca */ /* 0x000fe200000e0000 */
[----:B------:R-:W2:Y:S01]  /*58f0*/  LDS.128 R4, [R4+0x130] ;  /* 0x0001300004047984 */ /* 0x000ea20000000c00 */
[----:B-1----:R-:W-:Y:S01]  /*5900*/  VIADD R0, R0, 0xb0 ;  /* 0x000000b000007836 */ /* 0x002fe20000000000 */
[----:B------:R-:W-:Y:S04]  /*5910*/  UISETP.GE.AND UP0, UPT, UR42, 0x1, UPT ;  /* 0x000000012a00788c */ /* 0x000fe8000bf06270 */
[----:B------:R-:W-:Y:S01]  /*5920*/  PRMT R0, RZ, 0x654, R0 ;  /* 0x00000654ff007816 */ /* 0x000fe20000000000 */
[----:B------:R-:W-:Y:S01]  /*5930*/  @!PT LDS RZ, [RZ] ;  /* 0x00000000fffff984 */ /* 0x000fe20000000800 */
[----:B------:R-:W-:Y:S01]  /*5940*/  @!PT LDS RZ, [RZ] ;  /* 0x00000000fffff984 */ /* 0x000fe20000000800 */
[----:B------:R-:W-:Y:S01]  /*5950*/  @!PT LDS RZ, [RZ] ;  /* 0x00000000fffff984 */ /* 0x000fe20000000800 */
[----:B------:R-:W-:Y:S01]  /*5960*/  @!PT LDS RZ, [RZ] ;  /* 0x00000000fffff984 */ /* 0x000fe20000000800 */
[----:B------:R1:W-:Y:S06]  /*5970*/  MEMBAR.ALL.CTA ;  /* 0x0000000000007992 */ /* 0x0003ec0000008000 */
[----:B-1----:R-:W1:Y:S02]  /*5980*/  FENCE.VIEW.ASYNC.S ;  /* 0x00000000000073c6 */ /* 0x002e640000000000 */
[----:B-1----:R1:W-:Y:S01]  /*5990*/  SYNCS.ARRIVE.TRANS64.RED.A1T0 RZ, [R0+URZ], RZ ;  /* 0x000000ff00ff79a7 */ /* 0x0023e200081004ff */
[----:B--2---:R-:W-:Y:S11]  /*59a0*/  LOP3.LUT P0, RZ, R6, 0x1, RZ, 0xc0, !PT ;  /* 0x0000000106ff7812 */ /* 0x004ff6000780c0ff */
[----:B------:R-:W-:Y:S02]  /*59b0*/  @!UPT UIADD3 URZ, UPT, UPT, URZ, URZ, URZ ;  /* 0x000000fffffff290 */ /* 0x000fe4000fffe0ff */
[----:B------:R-:W-:Y:S01]  /*59c0*/  VOTEU.ANY UP1, P0 ;  /* 0x0000000000ff7886 */ /* 0x000fe20000020100 */
[----:B------:R-:W-:Y:S01]  /*59d0*/  PLOP3.LUT P0, PT, PT, PT, UP1, 0x80, 0x8 ;  /* 0x000000000008781c */ /* 0x000fe20003f0f018 */
[----:B------:R-:W-:Y:S06]  /*59e0*/  UP2UR UR4, UPR, URZ, 0x2 ;  /* 0x00000002ff047883 */ /* 0x000fec0008000000 */
[----:B------:R-:W-:Y:S06]  /*59f0*/  IMAD.U32 R69, RZ, RZ, UR4 ;  /* 0x00000004ff457e24 */ /* 0x000fec000f8e00ff */
[----:B------:R-:W-:Y:S02]  /*5a00*/  @P0 SHF.R.U32.HI R2, RZ, 0x10, R5 ;  /* 0x00000010ff020819 */ /* 0x000fe40000011605 */
[----:B------:R-:W-:Y:S02]  /*5a10*/  @P0 MOV R3, R4 ;  /* 0x0000000400030202 */ /* 0x000fe40000000f00 */
[----:B------:R-:W-:Y:S02]  /*5a20*/  @P0 R2UR UR4, R2 ;  /* 0x00000000020402ca */ /* 0x000fe400000e0000 */
[----:B------:R-:W-:Y:S02]  /*5a30*/  @P0 LOP3.LUT R4, R5, 0xffff, RZ, 0xc0, !PT ;  /* 0x0000ffff05040812 */ /* 0x000fe400078ec0ff */
[----:B------:R-:W-:Y:S02]  /*5a40*/  @P0 R2UR UR6, R3 ;  /* 0x00000000030602ca */ /* 0x000fe400000e0000 */
[----:B------:R-:W-:Y:S07]  /*5a50*/  @P0 R2UR UR5, R4 ;  /* 0x00000000040502ca */ /* 0x000fee00000e0000 */
[----:B------:R-:W-:Y:S02]  /*5a60*/  @UP1 UMOV UR7, UR4 ;  /* 0x0000000400071c82 */ /* 0x000fe40008000000 */
[----:B------:R-:W-:Y:S02]  /*5a70*/  IMAD.U32 R67, RZ, RZ, UR7 ;  /* 0x00000007ff437e24 */ /* 0x000fe4000f8e00ff */
[----:B------:R-:W-:Y:S02]  /*5a80*/  @UP1 UMOV UR38, UR6 ;  /* 0x0000000600261c82 */ /* 0x000fe40008000000 */
[----:B------:R-:W-:Y:S01]  /*5a90*/  @UP1 UMOV UR37, UR5 ;  /* 0x0000000500251c82 */ /* 0x000fe20008000000 */
[----:B-1----:R-:W-:Y:S05]  /*5aa0*/  BRA.U !UP0, `(.L_x_94) ;  /* 0x0000000108cc7547 */ /* 0x002fea000b800000 */
[----:B------:R-:W1:Y:S01]  /*5ab0*/  LDCU UR12, c[0x0][0xb20] ;  /* 0x00016400ff0c77ac */ /* 0x000e620008000800 */
[----:B------:R-:W-:Y:S02]  /*5ac0*/  UIMAD.WIDE.U32 UR4, UR62, UR59, URZ ;  /* 0x0000003b3e0472a5 */ /* 0x000fe4000f8e00ff */
[----:B------:R-:W-:Y:S02]  /*5ad0*/  UIMAD.WIDE.U32 UR6, UR63, UR56, URZ ;  /* 0x000000383f0672a5 */ /* 0x000fe4000f8e00ff */
[----:B------:R-:W-:Y:S02]  /*5ae0*/  UISETP.NE.AND UP0, UPT, UR58, 0x1, UPT ;  /* 0x000000013a00788c */ /* 0x000fe4000bf05270 */
[----:B------:R-:W-:Y:S02]  /*5af0*/  UIMAD.WIDE.U32 UR8, UR37, UR59, URZ ;  /* 0x0000003b250872a5 */ /* 0x000fe4000f8e00ff */
[----:B------:R-:W-:Y:S02]  /*5b00*/  UIMAD.WIDE.U32 UR10, UR38, UR56, URZ ;  /* 0x00000038260a72a5 */ /* 0x000fe4000f8e00ff */
[----:B------:R-:W-:Y:S02]  /*5b10*/  UISETP.NE.AND UP1, UPT, UR43, 0x1, UPT ;  /* 0x000000012b00788c */ /* 0x000fe4000bf25270 */
[----:B------:R-:W-:Y:S01]  /*5b20*/  UISETP.NE.AND UP2, UPT, UR42, 0x1, UPT ;  /* 0x000000012a00788c */ /* 0x000fe2000bf45270 */
[----:B------:R-:W-:Y:S02]  /*5b30*/  UMOV UR4, UR5 ;  /* 0x0000000500047c82 */ /* 0x000fe40008000000 */
[----:B-1----:R-:W-:Y:S03]  /*5b40*/  USHF.R.U32.HI UR5, URZ, UR12, UR4 ;  /* 0x0000000cff057299 */ /* 0x002fe60008011604 */
[----:B------:R-:W-:Y:S02]  /*5b50*/  UMOV UR4, UR7 ;  /* 0x0000000700047c82 */ /* 0x000fe40008000000 */
[----:B------:R-:W-:Y:S02]  /*5b60*/  USHF.R.U32.HI UR7, URZ, UR57, UR4 ;  /* 0x00000039ff077299 */ /* 0x000fe40008011604 */
[----:B------:R-:W-:Y:S02]  /*5b70*/  USEL UR4, UR62, UR5, !UP0 ;  /* 0x000000053e047287 */ /* 0x000fe4000c000000 */
[----:B------:R-:W-:Y:S01]  /*5b80*/  USEL UR7, UR63, UR7, !UP1 ;  /* 0x000000073f077287 */ /* 0x000fe2000c800000 */
[----:B------:R-:W-:Y:S01]  /*5b90*/  UMOV UR5, UR9 ;  /* 0x0000000900057c82 */ /* 0x000fe20008000000 */
[----:B------:R-:W-:Y:S02]  /*5ba0*/  UIMAD.WIDE.U32 UR8, UR4, UR40, URZ ;  /* 0x00000028040872a5 */ /* 0x000fe4000f8e00ff */
[----:B------:R-:W-:Y:S03]  /*5bb0*/  USHF.R.U32.HI UR6, URZ, UR12, UR5 ;  /* 0x0000000cff067299 */ /* 0x000fe60008011605 */
[----:B------:R-:W-:Y:S01]  /*5bc0*/  UMOV UR5, UR11 ;  /* 0x0000000b00057c82 */ /* 0x000fe20008000000 */
[----:B------:R-:W-:Y:S02]  /*5bd0*/  UIMAD.WIDE.U32 UR10, UR7, UR40, URZ ;  /* 0x00000028070a72a5 */ /* 0x000fe4000f8e00ff */
[----:B------:R-:W-:Y:S02]  /*5be0*/  USHF.R.U32.HI UR12, URZ, UR57, UR5 ;  /* 0x00000039ff0c7299 */ /* 0x000fe40008011605 */
[----:B------:R-:W-:Y:S01]  /*5bf0*/  USEL UR6, UR37, UR6, !UP0 ;  /* 0x0000000625067287 */ /* 0x000fe2000c000000 */
[----:B------:R-:W-:Y:S02]  /*5c00*/  UMOV UR5, UR9 ;  /* 0x0000000900057c82 */ /* 0x000fe40008000000 */
[----:B------:R-:W-:Y:S01]  /*5c10*/  UMOV UR10, UR11 ;  /* 0x0000000b000a7c82 */ /* 0x000fe20008000000 */
[----:B------:R-:W-:Y:S02]  /*5c20*/  @UP2 USHF.R.U32.HI UR4, URZ, UR41, UR5 ;  /* 0x00000029ff042299 */ /* 0x000fe40008011605 */
[----:B------:R-:W-:Y:S02]  /*5c30*/  @UP2 USHF.R.U32.HI UR7, URZ, UR41, UR10 ;  /* 0x00000029ff072299 */ /* 0x000fe4000801160a */
[----:B------:R-:W-:Y:S02]  /*5c40*/  UIMAD UR4, UR42, UR4, URZ ;  /* 0x000000042a0472a4 */ /* 0x000fe4000f8e02ff */
[----:B------:R-:W-:Y:S02]  /*5c50*/  UIMAD.WIDE.U32 UR10, UR6, UR40, URZ ;  /* 0x00000028060a72a5 */ /* 0x000fe4000f8e00ff */
[----:B------:R-:W-:Y:S02]  /*5c60*/  USEL UR5, UR38, UR12, !UP1 ;  /* 0x0000000c26057287 */ /* 0x000fe4000c800000 */
[----:B------:R-:W-:Y:S02]  /*5c70*/  UIMAD UR8, UR42, UR7, URZ ;  /* 0x000000072a0872a4 */ /* 0x000fe4000f8e02ff */
[----:B------:R-:W-:Y:S03]  /*5c80*/  UISETP.GE.AND UP0, UPT, UR6, UR4, UPT ;  /* 0x000000040600728c */ /* 0x000fe6000bf06270 */
[----:B------:R-:W-:Y:S01]  /*5c90*/  UMOV UR4, UR11 ;  /* 0x0000000b00047c82 */ /* 0x000fe20008000000 */
[----:B------:R-:W-:Y:S02]  /*5ca0*/  UISETP.GE.OR UP0, UPT, UR5, UR8, UP0 ;  /* 0x000000080500728c */ /* 0x000fe40008706670 */
[----:B------:R-:W-:Y:S02]  /*5cb0*/  USHF.R.U32.HI UR4, URZ, UR41, UR4 ;  /* 0x00000029ff047299 */ /* 0x000fe40008011604 */
[----:B------:R-:W-:Y:S02]  /*5cc0*/  UIMAD.WIDE.U32 UR8, UR5, UR40, URZ ;  /* 0x00000028050872a5 */ /* 0x000fe4000f8e00ff */
[----:B------:R-:W-:Y:S02]  /*5cd0*/  USEL UR11, UR6, UR4, !UP2 ;  /* 0x00000004060b7287 */ /* 0x000fe4000d000000 */
[----:B------:R-:W-:Y:S02]  /*5ce0*/  UIADD3 UR8, UPT, UPT, -UR5, URZ, URZ ;  /* 0x000000ff05087290 */ /* 0x000fe4000fffe1ff */
[----:B------:R-:W-:Y:S01]  /*5cf0*/  UIADD3 UR10, UPT, UPT, -UR11, URZ, URZ ;  /* 0x000000ff0b0a7290 */ /* 0x000fe2000fffe1ff */
[----:B------:R-:W-:Y:S01]  /*5d00*/  @!UP0 UMOV UR4, UR9 ;  /* 0x0000000900048c82 */ /* 0x000fe20008000000 */
[----:B------:R-:W-:Y:S02]  /*5d10*/  UIADD3 UR9, UPT, UPT, -UR6, URZ, URZ ;  /* 0x000000ff06097290 */ /* 0x000fe4000fffe1ff */
[----:B------:R-:W-:Y:S02]  /*5d20*/  @!UP0 USHF.R.U32.HI UR4, URZ, UR41, UR4 ;  /* 0x00000029ff048299 */ /* 0x000fe40008011604 */
[----:B------:R-:W-:Y:S02]  /*5d30*/  UIMAD UR10, UR42, UR10, UR6 ;  /* 0x0000000a2a0a72a4 */ /* 0x000fe4000f8e0206 */
[----:B------:R-:W-:Y:S04]  /*5d40*/  @!UP0 USEL UR4, UR5, UR4, !UP2 ;  /* 0x0000000405048287 */ /* 0x000fe8000d000000 */
[----:B------:R-:W-:Y:S02]  /*5d50*/  @!UP0 UIMAD UR10, UR7, UR10, UR4 ;  /* 0x0000000a070a82a4 */ /* 0x000fe4000f8e0204 */
[----:B------:R-:W-:Y:S02]  /*5d60*/  @!UP0 UIADD3 UR11, UPT, UPT, UR11, -UR4, URZ ;  /* 0x800000040b0b8290 */ /* 0x000fe4000fffe0ff */
[----:B------:R-:W-:Y:S02]  /*5d70*/  UIMAD UR7, UR43, UR8, UR38 ;  /* 0x000000082b0772a4 */ /* 0x000fe4000f8e0226 */
[----:B------:R-:W-:Y:S02]  /*5d80*/  @!UP0 UIMAD UR6, UR11, UR42, UR5 ;  /* 0x0000002a0b0682a4 */ /* 0x000fe4000f8e0205 */
[----:B------:R-:W-:Y:S01]  /*5d90*/  UIMAD UR4, UR58, UR9, UR37 ;  /* 0x000000093a0472a4 */ /* 0x000fe2000f8e0225 */
[----:B------:R-:W-:Y:S02]  /*5da0*/  @!UP0 UMOV UR5, UR10 ;  /* 0x0000000a00058c82 */ /* 0x000fe40008000000 */
[----:B------:R-:W-:Y:S02]  /*5db0*/  UIMAD UR38, UR5, UR43, UR7 ;  /* 0x0000002b052672a4 */ /* 0x000fe4000f8e0207 */
[----:B------:R-:W-:Y:S11]  /*5dc0*/  UIMAD UR37, UR6, UR58, UR4 ;  /* 0x0000003a062572a4 */ /* 0x000ff6000f8e0204 */
[----:B------:R-:W-:Y:S01]  /*5dd0*/  @!UPT UIADD3 URZ, UPT, UPT, URZ, URZ, URZ ;  /* 0x000000fffffff290 */ /* 0x000fe2000fffe0ff */
.L_x_94:
[----:B------:R-:W-:Y:S01]  /*5de0*/  UISETP.NE.AND UP0, UPT, UR39, 0x1, UPT ;  /* 0x000000012700788c */ /* 0x000fe2000bf05270 */
[----:B------:R-:W-:Y:S01]  /*5df0*/  R2UR UR11, R68 ;  /* 0x00000000440b72ca */ /* 0x000fe200000e0000 */
[----:B------:R-:W-:Y:S01]  /*5e00*/  USHF.L.U32 UR50, UR25, 0x6, URZ ;  /* 0x0000000619327899 */ /* 0x000fe200080006ff */
[----:B------:R-:W-:Y:S01]  /*5e10*/  IADD3 R59, PT, PT, R59, 0x1, RZ ;  /* 0x000000013b3b7810 */ /* 0x000fe20007ffe0ff */
[----:B------:R-:W-:Y:S07]  /*5e20*/  USHF.L.U32 UR49, UR26, 0x6, URZ ;  /* 0x000000061a317899 */ /* 0x000fee00080006ff */
[----:B------:R-:W1:Y:S01]  /*5e30*/  @!UP0 LDCU.128 UR12, c[0x0][0xb10] ;  /* 0x00016200ff0c87ac */ /* 0x000e620008000c00 */
[----:B------:R-:W2:Y:S01]  /*5e40*/  @!UP0 LDCU UR5, c[0x0][0xb0c] ;  /* 0x00016180ff0587ac */ /* 0x000ea20008000800 */
[----:B------:R-:W3:Y:S01]  /*5e50*/  @!UP0 LDCU UR10, c[0x0][0xb20] ;  /* 0x00016400ff0a87ac */ /* 0x000ee20008000800 */
[----:B-1----:R-:W-:Y:S02]  /*5e60*/  UIMAD.WIDE.U32 UR8, UR38, UR12, URZ ;  /* 0x0000000c260872a5 */ /* 0x002fe4000f8e00ff */
[----:B------:R-:W-:Y:S02]  /*5e70*/  UIMAD.WIDE.U32 UR6, UR37, UR15, URZ ;  /* 0x0000000f250672a5 */ /* 0x000fe4000f8e00ff */
[----:B------:R-:W-:Y:S03]  /*5e80*/  @!UP0 UISETP.NE.AND UP1, UPT, UR14, 0x1, UPT ;  /* 0x000000010e00888c */ /* 0x000fe6000bf25270 */
[----:B------:R-:W-:Y:S01]  /*5e90*/  @!UP0 UMOV UR4, UR9 ;  /* 0x0000000900048c82 */ /* 0x000fe20008000000 */
[----:B--2---:R-:W-:Y:S02]  /*5ea0*/  @!UP0 UISETP.NE.AND UP2, UPT, UR5, 0x1, UPT ;  /* 0x000000010500888c */ /* 0x004fe4000bf45270 */
[----:B------:R-:W-:Y:S01]  /*5eb0*/  @!UP0 USHF.R.U32.HI UR4, URZ, UR13, UR4 ;  /* 0x0000000dff048299 */ /* 0x000fe20008011604 */
[----:B------:R-:W-:Y:S02]  /*5ec0*/  @!UP0 UMOV UR6, UR7 ;  /* 0x0000000700068c82 */ /* 0x000fe40008000000 */
[----:B---3--:R-:W-:Y:S02]  /*5ed0*/  @!UP0 USHF.R.U32.HI UR6, URZ, UR10, UR6 ;  /* 0x0000000aff068299 */ /* 0x008fe40008011606 */
[----:B------:R-:W-:Y:S02]  /*5ee0*/  @!UP0 USEL UR7, UR38, UR4, !UP2 ;  /* 0x0000000426078287 */ /* 0x000fe4000d000000 */
[----:B------:R-:W-:Y:S04]  /*5ef0*/  @!UP0 USEL UR6, UR37, UR6, !UP1 ;  /* 0x0000000625068287 */ /* 0x000fe8000c800000 */
[----:B------:R-:W-:Y:S02]  /*5f00*/  @!UP0 UIADD3 UR4, UPT, UPT, -UR7, UR6, URZ ;  /* 0x0000000607048290 */ /* 0x000fe4000fffe1ff */
[----:B------:R-:W-:Y:S02]  /*5f10*/  @!UP0 UIADD3 UR6, UPT, UPT, UR7, -UR6, URZ ;  /* 0x8000000607068290 */ /* 0x000fe4000fffe0ff */
[----:B------:R-:W-:Y:S02]  /*5f20*/  @!UP0 UIMAD UR38, UR4, UR5, UR38 ;  /* 0x00000005042682a4 */ /* 0x000fe4000f8e0226 */
[----:B------:R-:W-:Y:S02]  /*5f30*/  @!UP0 UIMAD UR37, UR6, UR14, UR37 ;  /* 0x0000000e062582a4 */ /* 0x000fe4000f8e0225 */
[----:B------:R-:W-:Y:S09]  /*5f40*/  ULOP3.LUT UP0, URZ, UR11, 0x3f0, URZ, 0xc0, !UPT ;  /* 0x000003f00bff7892 */ /* 0x000ff2000f80c0ff */
[----:B------:R-:W-:Y:S05]  /*5f50*/  BRA.U !UP0, `(.L_x_95) ;  /* 0x00000001087c7547 */ /* 0x000fea000b800000 */
[----:B------:R-:W1:Y:S01]  /*5f60*/  LDCU.64 UR8, c[0x4][0x80] ;  /* 0x01001000ff0877ac */ /* 0x000e620008000a00 */
[----:B------:R-:W-:Y:S01]  /*5f70*/  MOV R2, 0x0 ;  /* 0x0000000000027802 */ /* 0x000fe20000000f00 */
[----:B------:R-:W-:Y:S02]  /*5f80*/  HFMA2 R12, -RZ, RZ, 0, 5.9604644775390625e-08 ;  /* 0x00000001ff0c7431 */ /* 0x000fe400000001ff */
[----:B------:R-:W-:Y:S01]  /*5f90*/  IMAD.MOV.U32 R8, RZ, RZ, 0x70 ;  /* 0x00000070ff087424 */ /* 0x000fe200078e00ff */
[----:B------:R2:W3:Y:S01]  /*5fa0*/  LDC.64 R14, c[0x4][R2] ;  /* 0x01000000020e7b82 */ /* 0x0004e20000000a00 */
[----:B------:R-:W4:Y:S01]  /*5fb0*/  LDCU.64 UR6, c[0x4][0x88] ;  /* 0x01001100ff0677ac */ /* 0x000f220008000a00 */
[----:B------:R-:W-:Y:S01]  /*5fc0*/  IMAD.MOV.U32 R13, RZ, RZ, RZ ;  /* 0x000000ffff0d7224 */ /* 0x000fe200078e00ff */
[----:B------:R-:W2:Y:S01]  /*5fd0*/  LDCU.64 UR4, c[0x4][0x8] ;  /* 0x01000100ff0477ac */ /* 0x000ea20008000a00 */
[----:B-1----:R-:W-:Y:S01]  /*5fe0*/  MOV R5, UR9 ;  /* 0x0000000900057c02 */ /* 0x002fe20008000f00 */
[----:B------:R-:W-:Y:S01]  /*5ff0*/  IMAD.U32 R4, RZ, RZ, UR8 ;  /* 0x00000008ff047e24 */ /* 0x000fe2000f8e00ff */
[----:B----4-:R-:W-:Y:S01]  /*6000*/  MOV R7, UR7 ;  /* 0x0000000700077c02 */ /* 0x010fe20008000f00 */
[----:B------:R-:W-:Y:S01]  /*6010*/  IMAD.U32 R6, RZ, RZ, UR6 ;  /* 0x00000006ff067e24 */ /* 0x000fe2000f8e00ff */
[----:B--2---:R-:W-:Y:S01]  /*6020*/  MOV R11, UR5 ;  /* 0x00000005000b7c02 */ /* 0x004fe20008000f00 */
[----:B------:R-:W-:Y:S02]  /*6030*/  IMAD.U32 R10, RZ, RZ, UR4 ;  /* 0x00000004ff0a7e24 */ /* 0x000fe4000f8e00ff */
[----:B------:R-:W-:Y:S07]  /*6040*/  LEPC R20, `(.L_x_96) ;  /* 0x000000001014794e */ /* 0x000fee0000000000 */
[----:B---3-5:R-:W-:Y:S05]  /*6050*/  CALL.ABS.NOINC R14 ;  /* 0x000000000e007343 */ /* 0x028fea0003c00000 */
.L_x_96:
[----:B------:R-:W1:Y:S01]  /*6060*/  LDCU.64 UR8, c[0x4][0x80] ;  /* 0x01001000ff0877ac */ /* 0x000e620008000a00 */
[----:B------:R-:W2:Y:S01]  /*6070*/  LDC.64 R2, c[0x4][R2] ;  /* 0x0100000002027b82 */ /* 0x000ea20000000a00 */
[----:B------:R-:W-:Y:S02]  /*6080*/  HFMA2 R12, -RZ, RZ, 0, 5.9604644775390625e-08 ;  /* 0x00000001ff0c7431 */ /* 0x000fe400000001ff */
[----:B------:R-:W-:Y:S02]  /*6090*/  IMAD.MOV.U32 R8, RZ, RZ, 0x70 ;  /* 0x00000070ff087424 */ /* 0x000fe400078e00ff */
[----:B------:R-:W-:Y:S01]  /*60a0*/  IMAD.MOV.U32 R13, RZ, RZ, RZ ;  /* 0x000000ffff0d7224 */ /* 0x000fe200078e00ff */
[----:B------:R-:W3:Y:S01]  /*60b0*/  LDCU.64 UR6, c[0x4][0x88] ;  /* 0x01001100ff0677ac */ /* 0x000ee20008000a00 */
[----:B------:R-:W4:Y:S01]  /*60c0*/  LDCU.64 UR4, c[0x4][0x8] ;  /* 0x01000100ff0477ac */ /* 0x000f220008000a00 */
[----:B-1----:R-:W-:Y:S02]  /*60d0*/  MOV R4, UR8 ;  /* 0x0000000800047c02 */ /* 0x002fe40008000f00 */
[----:B------:R-:W-:Y:S02]  /*60e0*/  MOV R5, UR9 ;  /* 0x0000000900057c02 */ /* 0x000fe40008000f00 */
[----:B---3--:R-:W-:Y:S01]  /*60f0*/  MOV R7, UR7 ;  /* 0x0000000700077c02 */ /* 0x008fe20008000f00 */
[----:B------:R-:W-:Y:S01]  /*6100*/  IMAD.U32 R6, RZ, RZ, UR6 ;  /* 0x00000006ff067e24 */ /* 0x000fe2000f8e00ff */
[----:B----4-:R-:W-:Y:S01]  /*6110*/  MOV R11, UR5 ;  /* 0x00000005000b7c02 */ /* 0x010fe20008000f00 */
[----:B------:R-:W-:Y:S02]  /*6120*/  IMAD.U32 R10, RZ, RZ, UR4 ;  /* 0x00000004ff0a7e24 */ /* 0x000fe4000f8e00ff */
[----:B------:R-:W-:Y:S07]  /*6130*/  LEPC R20, `(.L_x_95) ;  /* 0x000000001014794e */ /* 0x000fee0000000000 */
[----:B--2---:R-:W-:Y:S05]  /*6140*/  CALL.ABS.NOINC R2 ;  /* 0x0000000002007343 */ /* 0x004fea0003c00000 */
.L_x_95:
[----:B------:R-:W-:Y:S02]  /*6150*/  R2UR UR6, R57 ;  /* 0x00000000390672ca */ /* 0x000fe400000e0000 */
[----:B------:R-:W-:Y:S02]  /*6160*/  R2UR UR5, R66 ;  /* 0x00000000420572ca */ /* 0x000fe400000e0000 */
[----:B------:R-:W-:Y:S02]  /*6170*/  R2UR UR4, R65 ;  /* 0x00000000410472ca */ /* 0x000fe400000e0000 */
[----:B------:R-:W-:Y:S02]  /*6180*/  ISETP.NE.U32.AND P4, PT, R50, RZ, PT ;  /* 0x000000ff3200720c */ /* 0x000fe40003f85070 */
[----:B------:R-:W-:Y:S02]  /*6190*/  ISETP.NE.U32.AND P2, PT, RZ, UR60, PT ;  /* 0x0000003cff007c0c */ /* 0x000fe4000bf45070 */
[----:B------:R-:W-:Y:S02]  /*61a0*/  ISETP.NE.AND.EX P4, PT, R51, RZ, PT, P4 ;  /* 0x000000ff3300720c */ /* 0x000fe40003f85340 */
[----:B------:R-:W-:Y:S01]  /*61b0*/  ISETP.NE.AND.EX P2, PT, RZ, UR61, PT, P2 ;  /* 0x0000003dff007c0c */ /* 0x000fe2000bf45320 */
[----:B------:R-:W-:Y:S02]  /*61c0*/  UISETP.NE.AND UP2, UPT, UR6, URZ, UPT ;  /* 0x000000ff0600728c */ /* 0x000fe4000bf45270 */
[----:B------:R-:W-:Y:S04]  /*61d0*/  UISETP.NE.U32.AND UP0, UPT, UR5, URZ, UPT ;  /* 0x000000ff0500728c */ /* 0x000fe8000bf05070 */
[----:B------:R-:W-:Y:S01]  /*61e0*/  UISETP.NE.AND.EX UP1, UPT, UR4, URZ, UPT, UP0 ;  /* 0x000000ff0400728c */ /* 0x000fe2000bf25300 */
[----:B------:R-:W-:Y:S01]  /*61f0*/  PLOP3.LUT P1, PT, PT, PT, UP2, 0x80, 0x8 ;  /* 0x000000000008781c */ /* 0x000fe20003f2f028 */
[----:B------:R-:W-:Y:S03]  /*6200*/  UPLOP3.LUT UP0, UPT, UPT, UPT, UPT, 0x40, 0x4 ;  /* 0x000000000004789c */ /* 0x000fe60003f0e870 */
[----:B------:R-:W-:Y:S06]  /*6210*/  @UP2 UPLOP3.LUT UP0, UPT, UPT, UPT, UP1, 0x80, 0x8 ;  /* 0x000000000008289c */ /* 0x000fec0003f0f010 */
[----:B------:R-:W-:Y:S01]  /*6220*/  PLOP3.LUT P0, PT, PT, PT, UP0, 0x80, 0x8 ;  /* 0x000000000008781c */ /* 0x000fe20003f0f008 */
[----:B------:R-:W-:Y:S01]  /*6230*/  @!UPT UIADD3 URZ, UPT, UPT, URZ, URZ, URZ ;  /* 0x000000fffffff290 */ /* 0x000fe2000fffe0ff */
[----:B------:R-:W-:Y:S11]  /*6240*/  BRA.U !UP1, `(.L_x_97) ;  /* 0x0000000109407547 */ /* 0x000ff6000b800000 */
[----:B------:R-:W-:Y:S01]  /*6250*/  UISETP.NE.U32.AND UP0, UPT, UR60, URZ, UPT ;  /* 0x000000ff3c00728c */ /* 0x000fe2000bf05070 */
[----:B------:R-:W-:Y:S01]  /*6260*/  R2UR UR6, R66 ;  /* 0x00000000420672ca */ /* 0x000fe200000e0000 */
[----:B------:R-:W1:Y:S01]  /*6270*/  LDCU.64 UR8, c[0x0][0x358] ;  /* 0x00006b00ff0877ac */ /* 0x000e620008000a00 */
[----:B------:R-:W-:Y:S02]  /*6280*/  HFMA2 R53, -RZ, RZ, 0, 5.9604644775390625e-08 ;  /* 0x00000001ff357431 */ /* 0x000fe400000001ff */
[----:B------:R-:W-:Y:S01]  /*6290*/  IMAD.MOV.U32 R0, RZ, RZ, 0x1 ;  /* 0x00000001ff007424 */ /* 0x000fe200078e00ff */
[----:B------:R-:W-:Y:S06]  /*62a0*/  UISETP.NE.AND.EX UP0, UPT, UR61, URZ, UPT, UP0 ;  /* 0x000000ff3d00728c */ /* 0x000fec000bf05300 */
[----:B------:R-:W-:Y:S05]  /*62b0*/  PLOP3.LUT P3, PT, PT, PT, UP0, 0x80, 0x8 ;  /* 0x000000000008781c */ /* 0x000fea0003f6f008 */
[----:B------:R-:W2:Y:S01]  /*62c0*/  @UP0 LDCU.64 UR4, c[0x0][0x888] ;  /* 0x00011100ff0407ac */ /* 0x000ea20008000a00 */
[----:B------:R-:W-:Y:S07]  /*62d0*/  @UP0 UIMAD UR6, UR36, UR6, URZ ;  /* 0x00000006240602a4 */ /* 0x000fee000f8e02ff */
[----:B------:R-:W-:Y:S01]  /*62e0*/  @!P3 PRMT R53, R0, 0x7610, R53 ;  /* 0x000076100035b816 */ /* 0x000fe20000000035 */
[----:B--2---:R-:W-:Y:S06]  /*62f0*/  @UP0 UIMAD.WIDE UR4, UR6, 0x4, UR4 ;  /* 0x00000004060408a5 */ /* 0x004fec000f8e0204 */
[----:B-----5:R-:W-:Y:S02]  /*6300*/  IMAD.U32 R26, RZ, RZ, UR4 ;  /* 0x00000004ff1a7e24 */ /* 0x020fe4000f8e00ff */
[----:B------:R-:W-:Y:S03]  /*6310*/  IMAD.U32 R27, RZ, RZ, UR5 ;  /* 0x00000005ff1b7e24 */ /* 0x000fe6000f8e00ff */
[----:B------:R-:W2:Y:S02]  /*6320*/  @!UP0 LDCU UR4, c[0x0][0x880] ;  /* 0x00011000ff0487ac */ /* 0x000ea40008000800 */
[----:B-1----:R1:W5:Y:S02]  /*6330*/  @P3 LDG.E R26, desc[UR8][R26.64] ;  /* 0x000000081a1a3981 */ /* 0x002364000c1e1900 */
[----:B-12---:R-:W-:Y:S02]  /*6340*/  @!P3 MOV R26, UR4 ;  /* 0x00000004001abc02 */ /* 0x006fe40008000f00 */
.L_x_97:
[----:B------:R-:W-:Y:S05]  /*6350*/  @!P4 BRA `(.L_x_98) ;  /* 0x000000000024c947 */ /* 0x000fea0003800000 */
[----:B------:R-:W-:Y:S01]  /*6360*/  ISETP.NE.U32.AND P3, PT, R48, RZ, PT ;  /* 0x000000ff3000720c */ /* 0x000fe20003f65070 */
[----:B------:R-:W1:Y:S03]  /*6370*/  LDCU.64 UR4, c[0x0][0x358] ;  /* 0x00006b00ff0477ac */ /* 0x000e660008000a00 */
[----:B------:R-:W-:Y:S11]  /*6380*/  ISETP.NE.AND.EX P3, PT, R49, RZ, PT, P3 ;  /* 0x000000ff3100720c */ /* 0x000ff60003f65330 */
[----:B------:R-:W-:Y:S02]  /*6390*/  @!UPT UIADD3 URZ, UPT, UPT, URZ, URZ, URZ ;  /* 0x000000fffffff290 */ /* 0x000fe4000fffe0ff */
[----:B------:R-:W2:Y:S01]  /*63a0*/  @P3 LDC.64 R2, c[0x0][0x8a8] ;  /* 0x00022a00ff023b82 */ /* 0x000ea20000000a00 */
[----:B------:R-:W-:Y:S04]  /*63b0*/  @P3 IMAD R0, R50, UR36, RZ ;  /* 0x0000002432003c24 */ /* 0x000fe8000f8e02ff */
[----:B--2---:R-:W-:Y:S05]  /*63c0*/  @P3 IMAD.WIDE R2, R0, 0x4, R2 ;  /* 0x0000000400023825 */ /* 0x004fea00078e0202 */
[----:B-1---5:R1:W5:Y:S02]  /*63d0*/  @P3 LDG.E R24, desc[UR4][R2.64] ;  /* 0x0000000402183981 */ /* 0x022364000c1e1900 */
[----:B-1----:R-:W2:Y:S02]  /*63e0*/  @!P3 LDC R24, c[0x0][0x8a0] ;  /* 0x00022800ff18bb82 */ /* 0x002ea40000000800 */
.L_x_98:
[----:B-----5:R-:W-:Y:S01]  /*63f0*/  FSETP.NEU.AND P3, PT, R26, RZ, PT ;  /* 0x000000ff1a00720b */ /* 0x020fe20003f6d000 */
[----:B------:R-:W-:Y:S01]  /*6400*/  IMAD.U32 R2, RZ, RZ, UR46 ;  /* 0x0000002eff027e24 */ /* 0x000fe2000f8e00ff */
[----:B------:R-:W-:Y:S01]  /*6410*/  SEL R5, RZ, 0xffffffff, P2 ;  /* 0xffffffffff057807 */ /* 0x000fe20001000000 */
[----:B------:R-:W-:Y:S01]  /*6420*/  ULOP3.LUT UR4, UR55, 0x1, URZ, 0x3c, !UPT ;  /* 0x0000000137047892 */ /* 0x000fe2000f8e3cff */
[----:B------:R-:W-:Y:S01]  /*6430*/  @P1 LOP3.LUT P2, RZ, R53, 0xff, RZ, 0xc0, !PT ;  /* 0x000000ff35ff1812 */ /* 0x000fe2000784c0ff */
[----:B------:R-:W-:Y:S01]  /*6440*/  BSSY B1, `(.L_x_99) ;  /* 0x000004b000017945 */ /* 0x000fe20003800000 */
[----:B------:R-:W-:Y:S01]  /*6450*/  @P1 SEL R0, RZ, 0xffffffff, P3 ;  /* 0xffffffffff001807 */ /* 0x000fe20001800000 */
[----:B------:R-:W-:Y:S01]  /*6460*/  IMAD.MOV.U32 R76, RZ, RZ, 0x1 ;  /* 0x00000001ff4c7424 */ /* 0x000fe200078e00ff */
[----:B------:R-:W-:Y:S01]  /*6470*/  LEA R2, R2, UR44, 0x3 ;  /* 0x0000002c02027c11 */ /* 0x000fe2000f8e18ff */
[----:B------:R-:W-:Y:S01]  /*6480*/  IMAD.U32 R74, RZ, RZ, UR4 ;  /* 0x00000004ff4a7e24 */ /* 0x000fe2000f8e00ff */
[----:B------:R-:W-:Y:S01]  /*6490*/  @P0 SEL R0, R5, R0, !P2 ;  /* 0x0000000005000207 */ /* 0x000fe20005000000 */
[----:B------:R-:W-:Y:S01]  /*64a0*/  IMAD.U32 R75, RZ, RZ, UR46 ;  /* 0x0000002eff4b7e24 */ /* 0x000fe2000f8e00ff */
[----:B------:R-:W-:Y:S02]  /*64b0*/  LEA R71, R22, UR44, 0x3 ;  /* 0x0000002c16477c11 */ /* 0x000fe4000f8e18ff */
[----:B------:R-:W-:Y:S02]  /*64c0*/  CS2R R38, SRZ ;  /* 0x0000000000267805 */ /* 0x000fe4000001ff00 */
[----:B------:R-:W-:Y:S02]  /*64d0*/  @P1 LOP3.LUT R0, R0, 0x1, RZ, 0xc0, !PT ;  /* 0x0000000100001812 */ /* 0x000fe400078ec0ff */
[----:B------:R-:W-:Y:S02]  /*64e0*/  CS2R R36, SRZ ;  /* 0x0000000000247805 */ /* 0x000fe4000001ff00 */
[----:B------:R-:W-:Y:S02]  /*64f0*/  SHF.L.U32 R3, R61, 0x1f, RZ ;  /* 0x0000001f3d037819 */ /* 0x000fe400000006ff */
[----:B------:R-:W-:Y:S02]  /*6500*/  CS2R R34, SRZ ;  /* 0x0000000000227805 */ /* 0x000fe4000001ff00 */
[----:B------:R-:W-:Y:S02]  /*6510*/  ISETP.NE.U32.OR P5, PT, R0, 0x1, !P1 ;  /* 0x000000010000780c */ /* 0x000fe40004fa5470 */
[----:B------:R-:W-:Y:S02]  /*6520*/  CS2R R32, SRZ ;  /* 0x0000000000207805 */ /* 0x000fe4000001ff00 */
[----:B------:R-:W-:Y:S02]  /*6530*/  PLOP3.LUT P2, PT, PT, PT, UP1, 0x80, 0x8 ;  /* 0x000000000008781c */ /* 0x000fe40003f4f018 */
[----:B------:R-:W-:Y:S02]  /*6540*/  CS2R R42, SRZ ;  /* 0x00000000002a7805 */ /* 0x000fe4000001ff00 */
[----:B------:R-:W-:Y:S02]  /*6550*/  LEA.HI R25, R22, R22, RZ, 0x1 ;  /* 0x0000001616197211 */ /* 0x000fe400078f08ff */
[----:B------:R-:W-:Y:S02]  /*6560*/  CS2R R40, SRZ ;  /* 0x0000000000287805 */ /* 0x000fe4000001ff00 */
[----:B------:R-:W-:Y:S02]  /*6570*/  LOP3.LUT P4, R58, R53, 0xff, RZ, 0xc0, !PT ;  /* 0x000000ff353a7812 */ /* 0x000fe4000788c0ff */
[----:B------:R-:W-:Y:S02]  /*6580*/  CS2R R46, SRZ ;  /* 0x00000000002e7805 */ /* 0x000fe4000001ff00 */
[----:B------:R-:W-:Y:S02]  /*6590*/  SEL R4, RZ, 0xffffffff, P3 ;  /* 0xffffffffff047807 */ /* 0x000fe40001800000 */
[----:B------:R-:W-:Y:S02]  /*65a0*/  CS2R R44, SRZ ;  /* 0x00000000002c7805 */ /* 0x000fe4000001ff00 */
[----:B------:R-:W-:Y:S02]  /*65b0*/  P2R R70, PR, RZ, 0x20 ;  /* 0x00000020ff467803 */ /* 0x000fe40000000000 */
[----:B------:R-:W-:Y:S02]  /*65c0*/  @P5 SHF.L.U32 R0, R74, 0x1f, RZ ;  /* 0x0000001f4a005819 */ /* 0x000fe400000006ff */
[----:B------:R-:W-:Y:S02]  /*65d0*/  @P2 SEL R4, R5, R4, !P4 ;  /* 0x0000000405042207 */ /* 0x000fe40006000000 */
[----:B------:R1:W3:Y:S02]  /*65e0*/  @P5 SYNCS.PHASECHK.TRANS64.TRYWAIT P1, [R2+URZ+0x60], R0 ;  /* 0x00006000020055a7 */ /* 0x0002e400080211ff */
[----:B------:R-:W-:Y:S04]  /*65f0*/  LOP3.LUT R4, R4, 0x1, RZ, 0xc0, !PT ;  /* 0x0000000104047812 */ /* 0x000fe800078ec0ff */
[----:B------:R-:W-:Y:S04]  /*6600*/  ISETP.NE.U32.AND P2, PT, R4, 0x1, PT ;  /* 0x000000010400780c */ /* 0x000fe80003f45070 */
[----:B------:R-:W-:Y:S01]  /*6610*/  P2R R77, PR, RZ, 0x4 ;  /* 0x00000004ff4d7803 */ /* 0x000fe20000000000 */
[----:B------:R4:W2:Y:S01]  /*6620*/  SYNCS.PHASECHK.TRANS64.TRYWAIT P0, [R71+URZ+0xc0], R3 ;  /* 0x0000c003470075a7 */ /* 0x0008a200080011ff */
[C---:B-1----:R-:W-:Y:S01]  /*6630*/  IMAD.SHL.U32 R0, R25.reuse, 0x20, RZ ;  /* 0x0000002019007824 */ /* 0x042fe200078e00ff */
[----:B------:R-:W-:Y:S04]  /*6640*/  LOP3.LUT R25, R25, 0xffe, RZ, 0xc0, !PT ;  /* 0x00000ffe19197812 */ /* 0x000fe800078ec0ff */
[----:B------:R-:W-:Y:S01]  /*6650*/  LOP3.LUT R0, R0, 0xffffffc0, RZ, 0xc0, !PT ;  /* 0xffffffc000007812 */ /* 0x000fe200078ec0ff */
[----:B------:R-:W-:Y:S04]  /*6660*/  IMAD.IADD R25, R22, 0x1, -R25 ;  /* 0x0000000116197824 */ /* 0x000fe800078e0a19 */
[----:B------:R-:W-:Y:S04]  /*6670*/  IMAD.IADD R0, R23, 0x1, R0 ;  /* 0x0000000117007824 */ /* 0x000fe800078e0200 */
[----:B------:R-:W-:Y:S01]  /*6680*/  IMAD R25, R25, 0x100000, R0 ;  /* 0x0010000019197824 */ /* 0x000fe200078e0200 */
[----:B---3--:R-:W-:Y:S01]  /*6690*/  @P5 SEL R76, RZ, 0x1, !P1 ;  /* 0x00000001ff4c5807 */ /* 0x008fe20004800000 */
[----:B----4-:R-:W-:Y:S06]  /*66a0*/  @!P5 BRA `(.L_x_100) ;  /* 0x000000000090d947 */ /* 0x010fec0003800000 */
[----:B------:R-:W-:Y:S01]  /*66b0*/  HFMA2 R43, -RZ, RZ, 0, 0 ;  /* 0x00000000ff2b7431 */ /* 0x000fe200000001ff */
[----:B------:R-:W-:Y:S01]  /*66c0*/  ISETP.NE.AND P1, PT, R76, RZ, PT ;  /* 0x000000ff4c00720c */ /* 0x000fe20003f25270 */
[----:B------:R-:W-:Y:S01]  /*66d0*/  IMAD.U32 R5, RZ, RZ, UR46 ;  /* 0x0000002eff057e24 */ /* 0x000fe2000f8e00ff */
[----:B------:R-:W-:Y:S11]  /*66e0*/  BSSY B0, `(.L_x_101) ;  /* 0x0000005000007945 */ /* 0x000ff60003800000 */
[----:B------:R-:W-:Y:S05]  /*66f0*/  @P1 BRA `(.L_x_102) ;  /* 0x00000000000c1947 */ /* 0x000fea0003800000 */
[----:B------:R-:W-:Y:S04]  /*6700*/  SHF.L.U32 R0, R74, 0x1f, RZ ;  /* 0x0000001f4a007819 */ /* 0x000fe800000006ff */
[----:B------:R-:W1:Y:S02]  /*6710*/  SYNCS.PHASECHK.TRANS64.TRYWAIT P1, [R2+URZ+0x60], R0 ;  /* 0x00006000020075a7 */ /* 0x000e6400080211ff */
[----:B-1----:R-:W-:Y:S05]  /*6720*/  @!P1 BRA `(.L_x_103) ;  /* 0x0000002000809947 */ /* 0x002fea0003800000 */
.L_x_102:
[----:B------:R-:W-:Y:S05]  /*6730*/  BSYNC B0 ;  /* 0x0000000000007941 */ /* 0x000fea0003800000 */
.L_x_101:
[----:B------:R-:W-:Y:S01]  /*6740*/  ISETP.NE.AND P1, PT, R77, RZ, PT ;  /* 0x000000ff4d00720c */ /* 0x000fe20003f25270 */
[----:B------:R-:W-:Y:S01]  /*6750*/  IMAD.MOV.U32 R42, RZ, RZ, RZ ;  /* 0x000000ffff2a7224 */ /* 0x000fe200078e00ff */
[----:B------:R-:W-:Y:S02]  /*6760*/  CS2R R40, SRZ ;  /* 0x0000000000287805 */ /* 0x000fe4000001ff00 */
[----:B------:R-:W-:Y:S02]  /*6770*/  CS2R R46, SRZ ;  /* 0x00000000002e7805 */ /* 0x000fe4000001ff00 */
[----:B------:R-:W-:Y:S02]  /*6780*/  CS2R R44, SRZ ;  /* 0x00000000002c7805 */ /* 0x000fe4000001ff00 */
[----:B------:R-:W-:Y:S02]  /*6790*/  CS2R R34, SRZ ;  /* 0x0000000000227805 */ /* 0x000fe4000001ff00 */
[----:B------:R-:W-:Y:S02]  /*67a0*/  CS2R R32, SRZ ;  /* 0x0000000000207805 */ /* 0x000fe4000001ff00 */
[----:B------:R-:W-:Y:S02]  /*67b0*/  CS2R R38, SRZ ;  /* 0x0000000000267805 */ /* 0x000fe4000001ff00 */
[----:B------:R-:W-:Y:S01]  /*67c0*/  CS2R R36, SRZ ;  /* 0x0000000000247805 */ /* 0x000fe2000001ff00 */
[----:B------:R-:W-:Y:S01]  /*67d0*/  @P1 IMAD R5, R5, 0x800, R52 ;  /* 0x0000080005051824 */ /* 0x000fe200078e0234 */
[----:B------:R-:W-:Y:S05]  /*67e0*/  @P1 WARPSYNC.ALL ;  /* 0x0000000000001948 */ /* 0x000fea0003800000 */
[----:B------:R-:W-:Y:S01]  /*67f0*/  @P1 LEA R5, R5, UR44, 0x2 ;  /* 0x0000002c05051c11 */ /* 0x000fe2000f8e10ff */
[----:B------:R-:W-:Y:S04]  /*6800*/  UIADD3 UR4, UPT, UPT, UR46, 0x1, URZ ;  /* 0x000000012e047890 */ /* 0x000fe8000fffe0ff */
[----:B------:R3:W4:Y:S01]  /*6810*/  @P1 LDSM.16.M88.4 R44, [R5+0x400] ;  /* 0x00040000052c183b */ /* 0x0007220000000200 */
[----:B------:R-:W-:Y:S01]  /*6820*/  @P1 VIADD R4, R5, 0x400 ;  /* 0x0000040005041836 */ /* 0x000fe20000000000 */
[----:B------:R-:W-:Y:S01]  /*6830*/  UISETP.NE.AND UP0, UPT, UR4, 0x3, UPT ;  /* 0x000000030400788c */ /* 0x000fe2000bf05270 */
[C-C-:B-1----:R-:W-:Y:S02]  /*6840*/  @P1 IMAD R2, R63.reuse, 0x4, R5.reuse ;  /* 0x000000043f021824 */ /* 0x142fe400078e0205 */
[C---:B------:R-:W-:Y:S01]  /*6850*/  @P1 IMAD R4, R62.reuse, 0x4, R4 ;  /* 0x000000043e041824 */ /* 0x040fe200078e0204 */
[----:B------:R-:W-:Y:S01]  /*6860*/  USEL UR5, URZ, 0x1, UP0 ;  /* 0x00000001ff057887 */ /* 0x000fe20008000000 */
[----:B------:R-:W-:Y:S01]  /*6870*/  @P1 IMAD R0, R62, 0x4, R5 ;  /* 0x000000043e001824 */ /* 0x000fe200078e0205 */
[----:B------:R3:W1:Y:S01]  /*6880*/  @P1 LDSM.16.M88.4 R40, [R2+0x400] ;  /* 0x000400000228183b */ /* 0x0006620000000200 */
[----:B------:R-:W-:Y:S01]  /*6890*/  @P1 IMAD R4, R63, 0x4, R4 ;  /* 0x000000043f041824 */ /* 0x000fe200078e0204 */
[----:B------:R-:W-:Y:S02]  /*68a0*/  USEL UR4, UR4, URZ, UP0 ;  /* 0x000000ff04047287 */ /* 0x000fe40008000000 */
[----:B------:R3:W1:Y:S01]  /*68b0*/  @P1 LDSM.16.M88.4 R32, [R0+0x400] ;  /* 0x000400000020183b */ /* 0x0006620000000200 */
[----:B------:R-:W-:Y:S03]  /*68c0*/  LOP3.LUT R74, R74, UR5, RZ, 0x3c, !PT ;  /* 0x000000054a4a7c12 */ /* 0x000fe6000f8e3cff */
[----:B------:R3:W1:Y:S01]  /*68d0*/  @P1 LDSM.16.M88.4 R36, [R4] ;  /* 0x000000000424183b */ /* 0x0006620000000200 */
[----:B------:R-:W-:Y:S03]  /*68e0*/  IMAD.U32 R75, RZ, RZ, UR4 ;  /* 0x00000004ff4b7e24 */ /* 0x000fe6000f8e00ff */
.L_x_100:
[----:B------:R-:W-:Y:S05]  /*68f0*/  BSYNC B1 ;  /* 0x0000000000017941 */ /* 0x000fea0003800000 */
.L_x_99:
[----:B---3--:R-:W-:Y:S04]  /*6900*/  SHF.R.U32.HI R0, RZ, 0x15, R25 ;  /* 0x00000015ff007819 */ /* 0x008fe80000011619 */
[----:B------:R-:W-:Y:S01]  /*6910*/  LOP3.LUT P1, RZ, R0, 0x3, R54, 0x48, !PT ;  /* 0x0000000300ff7812 */ /* 0x000fe20007824836 */
[----:B------:R-:W-:Y:S01]  /*6920*/  @!UPT UIADD3 URZ, UPT, UPT, URZ, URZ, URZ ;  /* 0x000000fffffff290 */ /* 0x000fe2000fffe0ff */
[----:B--2---:R-:W-:Y:S11]  /*6930*/  @P0 BRA `(.L_x_104) ;  /* 0x0000000000080947 */ /* 0x004ff60003800000 */
[----:B------:R-:W2:Y:S02]  /*6940*/  SYNCS.PHASECHK.TRANS64.TRYWAIT P0, [R71+URZ+0xc0], R3 ;  /* 0x0000c003470075a7 */ /* 0x000ea400080011ff */
[----:B--2---:R-:W-:Y:S05]  /*6950*/  @!P0 BRA `(.L_x_105) ;  /* 0x0000002000088947 */ /* 0x004fea0003800000 */
.L_x_104:
[----:B------:R-:W-:Y:S05]  /*6960*/  @!P1 BRA `(.L_x_106) ;  /* 0x0000000000409947 */ /* 0x000fea0003800000 */
[----:B------:R-:W3:Y:S01]  /*6970*/  LDCU.64 UR8, c[0x4][0x70] ;  /* 0x01000e00ff0877ac */ /* 0x000ee20008000a00 */
[----:B--2---:R-:W-:Y:S01]  /*6980*/  MOV R3, 0x0 ;  /* 0x0000000000037802 */ /* 0x004fe20000000f00 */
[----:B------:R-:W-:Y:S02]  /*6990*/  HFMA2 R12, -RZ, RZ, 0, 5.9604644775390625e-08 ;  /* 0x00000001ff0c7431 */ /* 0x000fe400000001ff */
[----:B------:R-:W-:Y:S02]  /*69a0*/  IMAD.MOV.U32 R8, RZ, RZ, 0x192 ;  /* 0x00000192ff087424 */ /* 0x000fe400078e00ff */
[----:B------:R-:W-:Y:S01]  /*69b0*/  IMAD.MOV.U32 R13, RZ, RZ, RZ ;  /* 0x000000ffff0d7224 */ /* 0x000fe200078e00ff */
[----:B------:R-:W2:Y:S01]  /*69c0*/  LDCU.64 UR6, c[0x4][0x78] ;  /* 0x01000f00ff0677ac */ /* 0x000ea20008000a00 */
[----:B------:R-:W1:Y:S01]  /*69d0*/  LDC.64 R2, c[0x4][R3] ;  /* 0x0100000003027b82 */ /* 0x000e620000000a00 */
[----:B------:R-:W5:Y:S01]  /*69e0*/  LDCU.64 UR4, c[0x4][0x10] ;  /* 0x01000200ff0477ac */ /* 0x000f620008000a00 */
[----:B---3--:R-:W-:Y:S01]  /*69f0*/  MOV R5, UR9 ;  /* 0x0000000900057c02 */ /* 0x008fe20008000f00 */
[----:B------:R-:W-:Y:S01]  /*6a00*/  IMAD.U32 R4, RZ, RZ, UR8 ;  /* 0x00000008ff047e24 */ /* 0x000fe2000f8e00ff */
[----:B--2---:R-:W-:Y:S01]  /*6a10*/  MOV R7, UR7 ;  /* 0x0000000700077c02 */ /* 0x004fe20008000f00 */
[----:B------:R-:W-:Y:S01]  /*6a20*/  IMAD.U32 R6, RZ, RZ, UR6 ;  /* 0x00000006ff067e24 */ /* 0x000fe2000f8e00ff */
[----:B-----5:R-:W-:Y:S01]  /*6a30*/  MOV R11, UR5 ;  /* 0x00000005000b7c02 */ /* 0x020fe20008000f00 */
[----:B------:R-:W-:Y:S02]  /*6a40*/  IMAD.U32 R10, RZ, RZ, UR4 ;  /* 0x00000004ff0a7e24 */ /* 0x000fe4000f8e00ff */
[----:B------:R-:W-:Y:S07]  /*6a50*/  LEPC R20, `(.L_x_106) ;  /* 0x000000001014794e */ /* 0x000fee0000000000 */
[----:B-1--4-:R-:W-:Y:S05]  /*6a60*/  CALL.ABS.NOINC R2 ;  /* 0x0000000002007343 */ /* 0x012fea0003c00000 */
.L_x_106:
[----:B----4-:R-:W-:Y:S01]  /*6a70*/  LOP3.LUT R20, R44, 0xffffe000, RZ, 0xc0, !PT ;  /* 0xffffe0002c147812 */ /* 0x010fe200078ec0ff */
[----:B------:R-:W-:Y:S05]  /*6a80*/  WARPSYNC.ALL ;  /* 0x0000000000007948 */ /* 0x000fea0003800000 */
[----:B------:R-:W-:Y:S01]  /*6a90*/  R2UR UR4, R25 ;  /* 0x00000000190472ca */ /* 0x000fe200000e0000 */
[----:B------:R-:W-:Y:S01]  /*6aa0*/  IMAD.SHL.U32 R73, R63, 0x4, RZ ;  /* 0x000000043f497824 */ /* 0x000fe200078e00ff */
[----:B------:R-:W-:Y:S01]  /*6ab0*/  LOP3.LUT R21, R45, 0xffffe000, RZ, 0xc0, !PT ;  /* 0xffffe0002d157812 */ /* 0x000fe200078ec0ff */
[----:B------:R-:W-:Y:S01]  /*6ac0*/  IMAD.SHL.U32 R72, R62, 0x4, RZ ;  /* 0x000000043e487824 */ /* 0x000fe200078e00ff */
[----:B------:R-:W-:Y:S01]  /*6ad0*/  LOP3.LUT R27, R46, 0xffffe000, RZ, 0xc0, !PT ;  /* 0xffffe0002e1b7812 */ /* 0x000fe200078ec0ff */
[----:B------:R-:W-:Y:S01]  /*6ae0*/  BSSY.RECONVERGENT B0, `(.L_x_107) ;  /* 0x000005a000007945 */ /* 0x000fe20003800200 */
[----:B------:R-:W-:Y:S07]  /*6af0*/  ISETP.NE.AND P0, PT, R64, RZ, PT ;  /* 0x000000ff4000720c */ /* 0x000fee0003f05270 */
[----:B------:R-:W3:Y:S02]  /*6b00*/  LDTM.16dp128bit.x8 R4, tmem[UR4] ;  /* 0x00000004000479ee */ /* 0x000ee40008180000 */
[C---:B---3--:R-:W-:Y:S01]  /*6b10*/  FMUL R0, R24.reuse, R4 ;  /* 0x0000000418007220 */ /* 0x048fe20000400000 */
[C---:B------:R-:W-:Y:S01]  /*6b20*/  FMUL R2, R24.reuse, R5 ;  /* 0x0000000518027220 */ /* 0x040fe20000400000 */
[C---:B--2---:R-:W-:Y:S01]  /*6b30*/  FMUL R3, R24.reuse, R6 ;  /* 0x0000000618037220 */ /* 0x044fe20000400000 */
[----:B------:R-:W-:Y:S01]  /*6b40*/  FMUL R7, R24, R7 ;  /* 0x0000000718077220 */ /* 0x000fe20000400000 */
[C---:B------:R-:W-:Y:S01]  /*6b50*/  FFMA R28, R26.reuse, R20, R0 ;  /* 0x000000141a1c7223 */ /* 0x040fe20000000000 */
[----:B------:R-:W-:Y:S01]  /*6b60*/  LOP3.LUT R0, R47, 0xffffe000, RZ, 0xc0, !PT ;  /* 0xffffe0002f007812 */ /* 0x000fe200078ec0ff */
[----:B------:R-:W-:Y:S01]  /*6b70*/  FFMA R29, R26, R21, R2 ;  /* 0x000000151a1d7223 */ /* 0x000fe20000000002 */
[----:B-1----:R-:W-:Y:S01]  /*6b80*/  LOP3.LUT R2, R40, 0xffffe000, RZ, 0xc0, !PT ;  /* 0xffffe00028027812 */ /* 0x002fe200078ec0ff */
[C---:B------:R-:W-:Y:S01]  /*6b90*/  FFMA R30, R26.reuse, R27, R3 ;  /* 0x0000001b1a1e7223 */ /* 0x040fe20000000003 */
[----:B------:R-:W-:Y:S01]  /*6ba0*/  LOP3.LUT R3, R41, 0xffffe000, RZ, 0xc0, !PT ;  /* 0xffffe00029037812 */ /* 0x000fe200078ec0ff */
[----:B------:R-:W-:Y:S01]  /*6bb0*/  FFMA R31, R26, R0, R7 ;  /* 0x000000001a1f7223 */ /* 0x000fe20000000007 */
[----:B------:R-:W-:Y:S01]  /*6bc0*/  LOP3.LUT R0, R42, 0xffffe000, RZ, 0xc0, !PT ;  /* 0xffffe0002a007812 */ /* 0x000fe200078ec0ff */
[C---:B------:R-:W-:Y:S01]  /*6bd0*/  FMUL R4, R24.reuse, R8 ;  /* 0x0000000818047220 */ /* 0x040fe20000400000 */
[----:B------:R-:W-:Y:S01]  /*6be0*/  LOP3.LUT R7, R43, 0xffffe000, RZ, 0xc0, !PT ;  /* 0xffffe0002b077812 */ /* 0x000fe200078ec0ff */
[C---:B------:R-:W-:Y:S01]  /*6bf0*/  FMUL R5, R24.reuse, R9 ;  /* 0x0000000918057220 */ /* 0x040fe20000400000 */
[----:B------:R-:W-:Y:S01]  /*6c00*/  F2FP.TF32.F32.PACK_B R28, R28 ;  /* 0x0000001cff1c723e */ /* 0x000fe200024050ff */
[----:B------:R-:W-:Y:S01]  /*6c10*/  FMUL R6, R24, R10 ;  /* 0x0000000a18067220 */ /* 0x000fe20000400000 */
[----:B------:R-:W-:Y:S01]  /*6c20*/  F2FP.TF32.F32.PACK_B R29, R29 ;  /* 0x0000001dff1d723e */ /* 0x000fe200024050ff */
[----:B------:R-:W-:Y:S01]  /*6c30*/  FFMA R4, R26, R2, R4 ;  /* 0x000000021a047223 */ /* 0x000fe20000000004 */
[----:B------:R-:W-:Y:S01]  /*6c40*/  LOP3.LUT R2, R32, 0xffffe000, RZ, 0xc0, !PT ;  /* 0xffffe00020027812 */ /* 0x000fe200078ec0ff */
[----:B------:R-:W-:Y:S01]  /*6c50*/  FFMA R5, R26, R3, R5 ;  /* 0x000000031a057223 */ /* 0x000fe20000000005 */
[----:B------:R-:W-:Y:S01]  /*6c60*/  LOP3.LUT R3, R34, 0xffffe000, RZ, 0xc0, !PT ;  /* 0xffffe00022037812 */ /* 0x000fe200078ec0ff */
[----:B------:R-:W-:Y:S01]  /*6c70*/  FMUL R11, R24, R11 ;  /* 0x0000000b180b7220 */ /* 0x000fe20000400000 */
[----:B------:R-:W-:Y:S01]  /*6c80*/  F2FP.TF32.F32.PACK_B R30, R30 ;  /* 0x0000001eff1e723e */ /* 0x000fe200024050ff */
[----:B------:R-:W-:Y:S01]  /*6c90*/  FFMA R6, R26, R0, R6 ;  /* 0x000000001a067223 */ /* 0x000fe20000000006 */
[----:B------:R-:W-:Y:S01]  /*6ca0*/  LOP3.LUT R0, R33, 0xffffe000, RZ, 0xc0, !PT ;  /* 0xffffe00021007812 */ /* 0x000fe200078ec0ff */
[C---:B------:R-:W-:Y:S01]  /*6cb0*/  FMUL R8, R24.reuse, R12 ;  /* 0x0000000c18087220 */ /* 0x040fe20000400000 */
[----:B------:R-:W-:Y:S01]  /*6cc0*/  F2FP.TF32.F32.PACK_B R31, R31 ;  /* 0x0000001fff1f723e */ /* 0x000fe200024050ff */
[----:B------:R-:W-:Y:S01]  /*6cd0*/  FMUL R9, R24, R13 ;  /* 0x0000000d18097220 */ /* 0x000fe20000400000 */
[----:B------:R-:W-:Y:S01]  /*6ce0*/  F2FP.TF32.F32.PACK_B R4, R4 ;  /* 0x00000004ff04723e */ /* 0x000fe200024050ff */
[----:B------:R-:W-:Y:S01]  /*6cf0*/  FFMA R7, R26, R7, R11 ;  /* 0x000000071a077223 */ /* 0x000fe2000000000b */
[----:B------:R-:W-:Y:S01]  /*6d00*/  F2FP.TF32.F32.PACK_B R5, R5 ;  /* 0x00000005ff05723e */ /* 0x000fe200024050ff */
[----:B------:R-:W-:Y:S01]  /*6d10*/  FMUL R10, R24, R14 ;  /* 0x0000000e180a7220 */ /* 0x000fe20000400000 */
[----:B------:R-:W-:Y:S01]  /*6d20*/  F2FP.TF32.F32.PACK_B R6, R6 ;  /* 0x00000006ff06723e */ /* 0x000fe200024050ff */
[----:B------:R-:W-:Y:S01]  /*6d30*/  FFMA R8, R26, R2, R8 ;  /* 0x000000021a087223 */ /* 0x000fe20000000008 */
[----:B------:R-:W-:Y:S01]  /*6d40*/  LOP3.LUT R2, R35, 0xffffe000, RZ, 0xc0, !PT ;  /* 0xffffe00023027812 */ /* 0x000fe200078ec0ff */
[----:B------:R-:W-:Y:S01]  /*6d50*/  FMUL R12, R24, R16 ;  /* 0x00000010180c7220 */ /* 0x000fe20000400000 */
[----:B------:R-:W-:Y:S01]  /*6d60*/  LOP3.LUT R16, R36, 0xffffe000, RZ, 0xc0, !PT ;  /* 0xffffe00024107812 */ /* 0x000fe200078ec0ff */
[----:B------:R-:W-:Y:S01]  /*6d70*/  FFMA R9, R26, R0, R9 ;  /* 0x000000001a097223 */ /* 0x000fe20000000009 */
[----:B------:R-:W-:Y:S01]  /*6d80*/  LOP3.LUT R0, R37, 0xffffe000, RZ, 0xc0, !PT ;  /* 0xffffe00025007812 */ /* 0x000fe200078ec0ff */
[----:B------:R-:W-:Y:S01]  /*6d90*/  FMUL R15, R24, R15 ;  /* 0x0000000f180f7220 */ /* 0x000fe20000400000 */
[----:B------:R-:W-:Y:S01]  /*6da0*/  FFMA R10, R26, R3, R10 ;  /* 0x000000031a0a7223 */ /* 0x000fe2000000000a */
[----:B------:R-:W-:Y:S02]  /*6db0*/  IMAD.U32 R3, RZ, RZ, UR46 ;  /* 0x0000002eff037e24 */ /* 0x000fe4000f8e00ff */
[----:B------:R-:W-:Y:S01]  /*6dc0*/  FMUL R13, R24, R17 ;  /* 0x00000011180d7220 */ /* 0x000fe20000400000 */
[C---:B------:R-:W-:Y:S01]  /*6dd0*/  FFMA R11, R26.reuse, R2, R15 ;  /* 0x000000021a0b7223 */ /* 0x040fe2000000000f */
[----:B------:R-:W-:Y:S01]  /*6de0*/  FFMA R12, R26, R16, R12 ;  /* 0x000000101a0c7223 */ /* 0x000fe2000000000c */
[----:B------:R-:W-:Y:S01]  /*6df0*/  IMAD R16, R3, 0x800, R52 ;  /* 0x0000080003107824 */ /* 0x000fe200078e0234 */
[----:B------:R-:W-:Y:S01]  /*6e00*/  LOP3.LUT R2, R38, 0xffffe000, RZ, 0xc0, !PT ;  /* 0xffffe00026027812 */ /* 0x000fe200078ec0ff */
[C---:B------:R-:W-:Y:S01]  /*6e10*/  FMUL R14, R24.reuse, R18 ;  /* 0x00000012180e7220 */ /* 0x040fe20000400000 */
[----:B------:R-:W-:Y:S01]  /*6e20*/  LOP3.LUT R3, R39, 0xffffe000, RZ, 0xc0, !PT ;  /* 0xffffe00027037812 */ /* 0x000fe200078ec0ff */
[----:B------:R-:W-:Y:S01]  /*6e30*/  FMUL R19, R24, R19 ;  /* 0x0000001318137220 */ /* 0x000fe20000400000 */
[----:B------:R-:W-:Y:S01]  /*6e40*/  LEA R16, R16, UR44, 0x2 ;  /* 0x0000002c10107c11 */ /* 0x000fe2000f8e10ff */
[C---:B------:R-:W-:Y:S01]  /*6e50*/  FFMA R13, R26.reuse, R0, R13 ;  /* 0x000000001a0d7223 */ /* 0x040fe2000000000d */
[C---:B------:R-:W-:Y:S01]  /*6e60*/  FFMA R14, R26.reuse, R2, R14 ;  /* 0x000000021a0e7223 */ /* 0x040fe2000000000e */
[----:B------:R-:W-:Y:S01]  /*6e70*/  FFMA R15, R26, R3, R19 ;  /* 0x000000031a0f7223 */ /* 0x000fe20000000013 */
[C-C-:B------:R-:W-:Y:S01]  /*6e80*/  IADD3 R3, PT, PT, R73.reuse, 0x400, R16.reuse ;  /* 0x0000040049037810 */ /* 0x140fe20007ffe010 */
[----:B------:R1:W-:Y:S01]  /*6e90*/  STSM.16.M88.4 [R16+0x400], R28 ;  /* 0x0004001c10007844 */ /* 0x0003e20000000200 */
[----:B------:R-:W-:Y:S02]  /*6ea0*/  F2FP.TF32.F32.PACK_B R7, R7 ;  /* 0x00000007ff07723e */ /* 0x000fe400024050ff */
[----:B------:R-:W-:Y:S02]  /*6eb0*/  IADD3 R0, PT, PT, R72, 0x400, R16 ;  /* 0x0000040048007810 */ /* 0x000fe40007ffe010 */
[----:B------:R-:W-:Y:S03]  /*6ec0*/  F2FP.TF32.F32.PACK_B R8, R8 ;  /* 0x00000008ff08723e */ /* 0x000fe600024050ff */
[----:B------:R1:W-:Y:S01]  /*6ed0*/  STSM.16.M88.4 [R3], R4 ;  /* 0x0000000403007844 */ /* 0x0003e20000000200 */
[----:B------:R-:W-:Y:S01]  /*6ee0*/  F2FP.TF32.F32.PACK_B R9, R9 ;  /* 0x00000009ff09723e */ /* 0x000fe200024050ff */
[----:B------:R-:W-:Y:S01]  /*6ef0*/  IMAD.IADD R2, R73, 0x1, R0 ;  /* 0x0000000149027824 */ /* 0x000fe200078e0200 */
[----:B------:R-:W-:Y:S02]  /*6f00*/  F2FP.TF32.F32.PACK_B R10, R10 ;  /* 0x0000000aff0a723e */ /* 0x000fe400024050ff */
[----:B------:R-:W-:Y:S02]  /*6f10*/  F2FP.TF32.F32.PACK_B R11, R11 ;  /* 0x0000000bff0b723e */ /* 0x000fe400024050ff */
[----:B------:R-:W-:Y:S02]  /*6f20*/  F2FP.TF32.F32.PACK_B R12, R12 ;  /* 0x0000000cff0c723e */ /* 0x000fe400024050ff */
[----:B------:R-:W-:Y:S01]  /*6f30*/  F2FP.TF32.F32.PACK_B R13, R13 ;  /* 0x0000000dff0d723e */ /* 0x000fe200024050ff */
[----:B------:R1:W-:Y:S01]  /*6f40*/  STSM.16.M88.4 [R0], R8 ;  /* 0x0000000800007844 */ /* 0x0003e20000000200 */
[----:B------:R-:W-:Y:S02]  /*6f50*/  F2FP.TF32.F32.PACK_B R14, R14 ;  /* 0x0000000eff0e723e */ /* 0x000fe400024050ff */
[----:B------:R-:W-:Y:S05]  /*6f60*/  F2FP.TF32.F32.PACK_B R15, R15 ;  /* 0x0000000fff0f723e */ /* 0x000fea00024050ff */
[----:B------:R1:W-:Y:S01]  /*6f70*/  STSM.16.M88.4 [R2], R12 ;  /* 0x0000000c02007844 */ /* 0x0003e20000000200 */
[----:B------:R-:W-:Y:S01]  /*6f80*/  @!PT LDS RZ, [RZ] ;  /* 0x00000000fffff984 */ /* 0x000fe20000000800 */
[----:B------:R-:W-:Y:S01]  /*6f90*/  @!PT LDS RZ, [RZ] ;  /* 0x00000000fffff984 */ /* 0x000fe20000000800 */
[----:B------:R-:W-:Y:S01]  /*6fa0*/  @!PT LDS RZ, [RZ] ;  /* 0x00000000fffff984 */ /* 0x000fe20000000800 */
[----:B------:R-:W-:Y:S01]  /*6fb0*/  @!PT LDS RZ, [RZ] ;  /* 0x00000000fffff984 */ /* 0x000fe20000000800 */
[----:B------:R2:W-:Y:S07]  /*6fc0*/  MEMBAR.ALL.CTA ;  /* 0x0000000000007992 */ /* 0x0005ee0000008000 */
[----:B--2---:R-:W2:Y:S02]  /*6fd0*/  FENCE.VIEW.ASYNC.S ;  /* 0x00000000000073c6 */ /* 0x004ea40000000000 */
[----:B--2---:R-:W-:Y:S06]  /*6fe0*/  BAR.SYNC.DEFER_BLOCKING 0x1, 0x80 ;  /* 0x0042000000007b1d */ /* 0x004fec0000010000 */
[----:B------:R-:W-:Y:S05]  /*6ff0*/  @P0 BRA `(.L_x_108) ;  /* 0x0000000000200947 */ /* 0x000fea0003800000 */
[----:B------:R-:W2:Y:S01]  /*7000*/  LDCU.64 UR6, c[0x0][0x348] ;  /* 0x00006900ff0677ac */ /* 0x000ea20008000a00 */
[----:B------:R-:W-:Y:S01]  /*7010*/  ULEA UR5, UR46, UR44, 0xd ;  /* 0x0000002c2e057291 */ /* 0x000fe2000f8e68ff */
[----:B------:R-:W-:Y:S03]  /*7020*/  UMOV UR51, UR36 ;  /* 0x0000002400337c82 */ /* 0x000fe60008000000 */
[----:B------:R-:W-:Y:S02]  /*7030*/  UIADD3 UR48, UPT, UPT, UR5, 0x400, URZ ;  /* 0x0000040005307890 */ /* 0x000fe4000fffe0ff */
[----:B--2---:R-:W-:Y:S04]  /*7040*/  UIADD3 UR4, UP0, UPT, UR6, 0x680, URZ ;  /* 0x0000068006047890 */ /* 0x004fe8000ff1e0ff */
[----:B------:R-:W-:Y:S09]  /*7050*/  UIADD3.X UR5, UPT, UPT, URZ, UR7, URZ, UP0, !UPT ;  /* 0x00000007ff057290 */ /* 0x000ff200087fe4ff */
[----:B------:R2:W-:Y:S02]  /*7060*/  UTMASTG.3D [UR48], [UR4] ;  /* 0x00000030040073b5 */ /* 0x0005e40008010000 */
[----:B--2---:R0:W-:Y:S02]  /*7070*/  UTMACMDFLUSH ;  /* 0x00000000000079b7 */ /* 0x0041e40000000000 */
.L_x_108:
[----:B------:R-:W-:Y:S05]  /*7080*/  BSYNC.RECONVERGENT B0 ;  /* 0x0000000000007941 */ /* 0x000fea0003800200 */
.L_x_107:
[----:B------:R-:W-:Y:S01]  /*7090*/  UIADD3 UR47, UPT, UPT, UR46, 0x1, URZ ;  /* 0x000000012e2f7890 */ /* 0x000fe2000fffe0ff */
[----:B------:R-:W-:Y:S03]  /*70a0*/  BSSY.RECONVERGENT B0, `(.L_x_109) ;  /* 0x0000005000007945 */ /* 0x000fe60003800200 */
[----:B------:R-:W-:Y:S04]  /*70b0*/  UISETP.NE.AND UP0, UPT, UR47, 0x3, UPT ;  /* 0x000000032f00788c */ /* 0x000fe8000bf05270 */
[----:B------:R-:W-:Y:S01]  /*70c0*/  USEL UR45, UR47, URZ, UP0 ;  /* 0x000000ff2f2d7287 */ /* 0x000fe20008000000 */
[----:B------:R-:W-:Y:S11]  /*70d0*/  @P0 BRA `(.L_x_110) ;  /* 0x0000000000040947 */ /* 0x000ff60003800000 */
[----:B------:R-:W-:Y:S04]  /*70e0*/  DEPBAR.LE SB0, 0x1 ;  /* 0x000080400000791a */ /* 0x000fe80000000000 */
.L_x_110:
[----:B------:R-:W-:Y:S05]  /*70f0*/  BSYNC.RECONVERGENT B0 ;  /* 0x0000000000007941 */ /* 0x000fea0003800200 */
.L_x_109:
[----:B------:R-:W-:Y:S01]  /*7100*/  BAR.SYNC.DEFER_BLOCKING 0x1, 0x80 ;  /* 0x0042000000007b1d */ /* 0x000fe20000010000 */
[----:B------:R-:W-:Y:S01]  /*7110*/  ISETP.NE.AND P1, PT, R70, RZ, PT ;  /* 0x000000ff4600720c */ /* 0x000fe20003f25270 */
[----:B------:R-:W-:Y:S01]  /*7120*/  UISETP.NE.AND UP0, UPT, UR53, URZ, UPT ;  /* 0x000000ff3500728c */ /* 0x000fe2000bf05270 */
[----:B-1----:R-:W-:Y:S11]  /*7130*/  LEA R2, R75, UR44, 0x3 ;  /* 0x0000002c4b027c11 */ /* 0x002ff6000f8e18ff */
[----:B------:R-:W-:Y:S01]  /*7140*/  @P1 SHF.L.U32 R3, R74, 0x1f, RZ ;  /* 0x0000001f4a031819 */ /* 0x000fe200000006ff */
[----:B------:R-:W-:Y:S06]  /*7150*/  BRA.U !UP0, `(.L_x_111) ;  /* 0x0000000108247547 */ /* 0x000fec000b800000 */
[----:B------:R-:W-:Y:S01]  /*7160*/  IMAD.U32 R4, RZ, RZ, UR52 ;  /* 0x00000034ff047e24 */ /* 0x000fe2000f8e00ff */
[----:B------:R-:W-:Y:S01]  /*7170*/  MOV R0, UR54 ;  /* 0x0000003600007c02 */ /* 0x000fe20008000f00 */
[----:B------:R-:W-:Y:S03]  /*7180*/  UIADD3 UR4, UPT, UPT, UR52, 0x1, URZ ;  /* 0x0000000134047890 */ /* 0x000fe6000fffe0ff */
[----:B------:R-:W-:Y:S01]  /*7190*/  @P1 LEA R4, R4, UR44, 0x3 ;  /* 0x0000002c04041c11 */ /* 0x000fe2000f8e18ff */
[----:B------:R-:W-:Y:S04]  /*71a0*/  UISETP.NE.AND UP0, UPT, UR4, 0x3, UPT ;  /* 0x000000030400788c */ /* 0x000fe8000bf05270 */
[----:B------:R-:W-:Y:S01]  /*71b0*/  @P1 VIADD R4, R4, 0x78 ;  /* 0x0000007804041836 */ /* 0x000fe20000000000 */
[----:B------:R-:W-:Y:S04]  /*71c0*/  USEL UR52, UR4, URZ, UP0 ;  /* 0x000000ff04347287 */ /* 0x000fe80008000000 */
[----:B------:R-:W-:Y:S04]  /*71d0*/  @P1 PRMT R0, R0, 0x654, R4 ;  /* 0x0000065400001816 */ /* 0x000fe80000000004 */
[----:B------:R1:W-:Y:S04]  /*71e0*/  @P1 SYNCS.ARRIVE.TRANS64.RED.A1T0 RZ, [R0+URZ], RZ ;  /* 0x000000ff00ff19a7 */ /* 0x0003e800081004ff */
.L_x_111:
[----:B------:R-:W2:Y:S01]  /*71f0*/  @P1 SYNCS.PHASECHK.TRANS64.TRYWAIT P0, [R2+URZ+0x60], R3 ;  /* 0x00006003020015a7 */ /* 0x000ea200080011ff */
[----:B------:R-:W-:Y:S01]  /*7200*/  BSSY B1, `(.L_x_112) ;  /* 0x0000017000017945 */ /* 0x000fe20003800000 */
[----:B--2---:R-:W-:Y:S03]  /*7210*/  @P1 SEL R76, RZ, 0x1, !P0 ;  /* 0x00000001ff4c1807 */ /* 0x004fe60004000000 */
[----:B------:R-:W-:Y:S05]  /*7220*/  @!P1 BRA `(.L_x_113) ;  /* 0x0000000000509947 */ /* 0x000fea0003800000 */
[----:B------:R-:W-:Y:S01]  /*7230*/  ISETP.NE.AND P1, PT, R77, RZ, PT ;  /* 0x000000ff4d00720c */ /* 0x000fe20003f25270 */
[----:B------:R-:W-:Y:S01]  /*7240*/  BSSY B0, `(.L_x_114) ;  /* 0x000000a000007945 */ /* 0x000fe20003800000 */
[----:B------:R-:W-:Y:S11]  /*7250*/  ISETP.NE.AND P0, PT, R76, RZ, PT ;  /* 0x000000ff4c00720c */ /* 0x000ff60003f05270 */
[----:B------:R-:W-:Y:S05]  /*7260*/  @P1 IMAD R4, R75, 0x800, R52 ;  /* 0x000008004b041824 */ /* 0x000fea00078e0234 */
[----:B------:R-:W-:Y:S05]  /*7270*/  @P1 LEA R4, R4, UR44, 0x2 ;  /* 0x0000002c04041c11 */ /* 0x000fea000f8e10ff */
[--C-:B-1----:R-:W-:Y:S02]  /*7280*/  @P1 IMAD.IADD R0, R72, 0x1, R4.reuse ;  /* 0x0000000148001824 */ /* 0x102fe400078e0204 */
[----:B------:R-:W-:Y:S01]  /*7290*/  @P1 IMAD.IADD R3, R73, 0x1, R4 ;  /* 0x0000000149031824 */ /* 0x000fe200078e0204 */
[----:B------:R-:W-:Y:S06]  /*72a0*/  @P0 BRA `(.L_x_115) ;  /* 0x00000000000c0947 */ /* 0x000fec0003800000 */
[----:B------:R-:W-:Y:S04]  /*72b0*/  SHF.L.U32 R74, R74, 0x1f, RZ ;  /* 0x0000001f4a4a7819 */ /* 0x000fe800000006ff */
[----:B------:R-:W1:Y:S02]  /*72c0*/  SYNCS.PHASECHK.TRANS64.TRYWAIT P0, [R2+URZ+0x60], R74 ;  /* 0x0000604a020075a7 */ /* 0x000e6400080011ff */
[----:B-1----:R-:W-:Y:S05]  /*72d0*/  @!P0 BRA `(.L_x_116) ;  /* 0x0000001400bc8947 */ /* 0x002fea0003800000 */
.L_x_115:
[----:B------:R-:W-:Y:S05]  /*72e0*/  BSYNC B0 ;  /* 0x0000000000007941 */ /* 0x000fea0003800000 */
.L_x_114:
[----:B------:R-:W-:Y:S11]  /*72f0*/  ISETP.NE.AND P0, PT, R77, RZ, PT ;  /* 0x000000ff4d00720c */ /* 0x000ff60003f05270 */
[----:B------:R-:W-:Y:S02]  /*7300*/  @!UPT UIADD3 URZ, UPT, UPT, URZ, URZ, URZ ;  /* 0x000000fffffff290 */ /* 0x000fe4000fffe0ff */
[----:B-1----:R-:W-:Y:S01]  /*7310*/  @P0 IADD3 R2, PT, PT, R73, R0, RZ ;  /* 0x0000000049020210 */ /* 0x002fe20007ffe0ff */
[----:B------:R-:W-:Y:S05]  /*7320*/  @P0 WARPSYNC.ALL ;  /* 0x0000000000000948 */ /* 0x000fea0003800000 */
[----:B------:R2:W3:Y:S04]  /*7330*/  @P0 LDSM.16.M88.4 R44, [R4+0x400] ;  /* 0x00040000042c083b */ /* 0x0004e80000000200 */
[----:B------:R2:W4:Y:S04]  /*7340*/  @P0 LDSM.16.M88.4 R40, [R3+0x400] ;  /* 0x000400000328083b */ /* 0x0005280000000200 */
[----:B------:R2:W1:Y:S04]  /*7350*/  @P0 LDSM.16.M88.4 R32, [R0+0x400] ;  /* 0x000400000020083b */ /* 0x0004680000000200 */
[----:B------:R2:W1:Y:S02]  /*7360*/  @P0 LDSM.16.M88.4 R36, [R2+0x400] ;  /* 0x000400000224083b */ /* 0x0004640000000200 */
.L_x_113:
[----:B------:R-:W-:Y:S05]  /*7370*/  BSYNC B1 ;  /* 0x0000000000017941 */ /* 0x000fea0003800000 */
.L_x_112:
[----:B-12---:R-:W-:Y:S05]  /*7380*/  VIADD R0, R25, 0x20 ;  /* 0x0000002019007836 */ /* 0x006fea0000000000 */
[----:B------:R-:W-:Y:S04]  /*7390*/  SHF.R.U32.HI R0, RZ, 0x15, R0 ;  /* 0x00000015ff007819 */ /* 0x000fe80000011600 */
[----:B------:R-:W-:Y:S11]  /*73a0*/  LOP3.LUT P0, RZ, R0, 0x3, R54, 0x48, !PT ;  /* 0x0000000300ff7812 */ /* 0x000ff60007804836 */
[----:B------:R-:W-:Y:S02]  /*73b0*/  @!UPT UIADD3 URZ, UPT, UPT, URZ, URZ, URZ ;  /* 0x000000fffffff290 */ /* 0x000fe4000fffe0ff */
[----:B------:R-:W-:Y:S05]  /*73c0*/  @!P0 BRA `(.L_x_117) ;  /* 0x0000000000408947 */ /* 0x000fea0003800000 */
[----:B------:R-:W1:Y:S01]  /*73d0*/  LDCU.64 UR8, c[0x4][0x70] ;  /* 0x01000e00ff0877ac */ /* 0x000e620008000a00 */
[----:B------:R-:W-:Y:S01]  /*73e0*/  MOV R3, 0x0 ;  /* 0x0000000000037802 */ /* 0x000fe20000000f00 */
[----:B------:R-:W-:Y:S02]  /*73f0*/  HFMA2 R12, -RZ, RZ, 0, 5.9604644775390625e-08 ;  /* 0x00000001ff0c7431 */ /* 0x000fe400000001ff */
[----:B------:R-:W-:Y:S02]  /*7400*/  IMAD.MOV.U32 R8, RZ, RZ, 0x192 ;  /* 0x00000192ff087424 */ /* 0x000fe400078e00ff */
[----:B------:R-:W-:Y:S01]  /*7410*/  IMAD.MOV.U32 R13, RZ, RZ, RZ ;  /* 0x000000ffff0d7224 */ /* 0x000fe200078e00ff */
[----:B------:R-:W2:Y:S01]  /*7420*/  LDCU.64 UR6, c[0x4][0x78] ;  /* 0x01000f00ff0677ac */ /* 0x000ea20008000a00 */
[----:B------:R-:W3:Y:S01]  /*7430*/  LDC.64 R2, c[0x4][R3] ;  /* 0x0100000003027b82 */ /* 0x000ee20000000a00 */
[----:B------:R-:W5:Y:S01]  /*7440*/  LDCU.64 UR4, c[0x4][0x10] ;  /* 0x01000200ff0477ac */ /* 0x000f620008000a00 */
[----:B-1----:R-:W-:Y:S01]  /*7450*/  MOV R5, UR9 ;  /* 0x0000000900057c02 */ /* 0x002fe20008000f00 */
[----:B------:R-:W-:Y:S01]  /*7460*/  IMAD.U32 R4, RZ, RZ, UR8 ;  /* 0x00000008ff047e24 */ /* 0x000fe2000f8e00ff */
[----:B--2---:R-:W-:Y:S01]  /*7470*/  MOV R7, UR7 ;  /* 0x0000000700077c02 */ /* 0x004fe20008000f00 */
[----:B------:R-:W-:Y:S01]  /*7480*/  IMAD.U32 R6, RZ, RZ, UR6 ;  /* 0x00000006ff067e24 */ /* 0x000fe2000f8e00ff */
[----:B-----5:R-:W-:Y:S01]  /*7490*/  MOV R11, UR5 ;  /* 0x00000005000b7c02 */ /* 0x020fe20008000f00 */
[----:B------:R-:W-:Y:S02]  /*74a0*/  IMAD.U32 R10, RZ, RZ, UR4 ;  /* 0x00000004ff0a7e24 */ /* 0x000fe4000f8e00ff */
[----:B------:R-:W-:Y:S07]  /*74b0*/  LEPC R20, `(.L_x_117) ;  /* 0x000000001014794e */ /* 0x000fee0000000000 */
[----:B---34-:R-:W-:Y:S05]  /*74c0*/  CALL.ABS.NOINC R2 ;  /* 0x0000000002007343 */ /* 0x018fea0003c00000 */
.L_x_117:
[----:B------:R-:W-:Y:S01]  /*74d0*/  ISETP.NE.AND P0, PT, R64, RZ, PT ;  /* 0x000000ff4000720c */ /* 0x000fe20003f05270 */
[----:B------:R-:W-:Y:S05]  /*74e0*/  WARPSYNC.ALL ;  /* 0x0000000000007948 */ /* 0x000fea0003800000 */
[----:B------:R-:W-:Y:S01]  /*74f0*/  R2UR UR4, R25 ;  /* 0x00000000190472ca */ /* 0x000fe200000e0000 */
[----:B------:R-:W-:Y:S01]  /*7500*/  BSSY.RECONVERGENT B0, `(.L_x_118) ;  /* 0x0000063000007945 */ /* 0x000fe20003800200 */
[----:B---3--:R-:W-:Y:S02]  /*7510*/  LOP3.LUT R0, R44, 0xffffe000, RZ, 0xc0, !PT ;  /* 0xffffe0002c007812 */ /* 0x008fe400078ec0ff */
[----:B------:R-:W-:Y:S02]  /*7520*/  LOP3.LUT R2, R45, 0xffffe000, RZ, 0xc0, !PT ;  /* 0xffffe0002d027812 */ /* 0x000fe400078ec0ff */
[----:B------:R-:W-:Y:S02]  /*7530*/  LOP3.LUT R3, R46, 0xffffe000, RZ, 0xc0, !PT ;  /* 0xffffe0002e037812 */ /* 0x000fe400078ec0ff */
[----:B------:R-:W-:Y:S02]  /*7540*/  LOP3.LUT R20, R47, 0xffffe000, RZ, 0xc0, !PT ;  /* 0xffffe0002f147812 */ /* 0x000fe400078ec0ff */
[----:B----4-:R-:W-:Y:S02]  /*7550*/  LOP3.LUT R21, R40, 0xffffe000, RZ, 0xc0, !PT ;  /* 0xffffe00028157812 */ /* 0x010fe400078ec0ff */
[----:B------:R-:W-:Y:S01]  /*7560*/  LOP3.LUT R25, R41, 0xffffe000, RZ, 0xc0, !PT ;  /* 0xffffe00029197812 */ /* 0x000fe200078ec0ff */
[----:B------:R-:W1:Y:S01]  /*7570*/  LDTM.16dp128bit.x8 R4, tmem[UR4+0x20] ;  /* 0x00002004000479ee */ /* 0x000e620008180000 */
[----:B------:R-:W-:Y:S01]  /*7580*/  R2UR UR4, R71 ;  /* 0x00000000470472ca */ /* 0x000fe200000e0000 */
[----:B------:R-:W-:Y:S01]  /*7590*/  NOP ;  /* 0x0000000000007918 */ /* 0x000fe20000000000 */
[----:B------:R-:W-:Y:S02]  /*75a0*/  LOP3.LUT R27, R42, 0xffffe000, RZ, 0xc0, !PT ;  /* 0xffffe0002a1b7812 */ /* 0x000fe400078ec0ff */
[----:B------:R-:W-:Y:S02]  /*75b0*/  LOP3.LUT R28, R43, 0xffffe000, RZ, 0xc0, !PT ;  /* 0xffffe0002b1c7812 */ /* 0x000fe400078ec0ff */
[----:B------:R-:W-:Y:S02]  /*75c0*/  LOP3.LUT R29, R32, 0xffffe000, RZ, 0xc0, !PT ;  /* 0xffffe000201d7812 */ /* 0x000fe400078ec0ff */
[----:B------:R-:W-:Y:S02]  /*75d0*/  LOP3.LUT R30, R33, 0xffffe000, RZ, 0xc0, !PT ;  /* 0xffffe000211e7812 */ /* 0x000fe400078ec0ff */
[----:B------:R-:W-:Y:S02]  /*75e0*/  LOP3.LUT R31, R34, 0xffffe000, RZ, 0xc0, !PT ;  /* 0xffffe000221f7812 */ /* 0x000fe400078ec0ff */
[----:B------:R-:W-:Y:S01]  /*75f0*/  LOP3.LUT R32, R35, 0xffffe000, RZ, 0xc0, !PT ;  /* 0xffffe00023207812 */ /* 0x000fe200078ec0ff */
[----:B------:R-:W-:Y:S01]  /*7600*/  UIADD3 UR4, UPT, UPT, UR4, 0xe0, URZ ;  /* 0x000000e004047890 */ /* 0x000fe2000fffe0ff */
[----:B------:R-:W-:Y:S02]  /*7610*/  LOP3.LUT R33, R36, 0xffffe000, RZ, 0xc0, !PT ;  /* 0xffffe00024217812 */ /* 0x000fe400078ec0ff */
[----:B------:R-:W-:Y:S01]  /*7620*/  LOP3.LUT R34, R37, 0xffffe000, RZ, 0xc0, !PT ;  /* 0xffffe00025227812 */ /* 0x000fe200078ec0ff */
[----:B------:R-:W-:Y:S01]  /*7630*/  UPRMT UR4, UR54, 0x654, UR4 ;  /* 0x0000065436047896 */ /* 0x000fe20008000004 */
[----:B------:R-:W-:Y:S02]  /*7640*/  LOP3.LUT R35, R38, 0xffffe000, RZ, 0xc0, !PT ;  /* 0xffffe00026237812 */ /* 0x000fe400078ec0ff */
[----:B------:R-:W-:Y:S01]  /*7650*/  LOP3.LUT R36, R39, 0xffffe000, RZ, 0xc0, !PT ;  /* 0xffffe00027247812 */ /* 0x000fe200078ec0ff */
[C---:B-1----:R-:W-:Y:S01]  /*7660*/  FMUL R4, R24.reuse, R4 ;  /* 0x0000000418047220 */ /* 0x042fe20000400000 */
[C---:B------:R-:W-:Y:S01]  /*7670*/  FMUL R5, R24.reuse, R5 ;  /* 0x0000000518057220 */ /* 0x040fe20000400000 */
[C---:B------:R-:W-:Y:S01]  /*7680*/  FMUL R6, R24.reuse, R6 ;  /* 0x0000000618067220 */ /* 0x040fe20000400000 */
[----:B------:R-:W-:Y:S01]  /*7690*/  FMUL R7, R24, R7 ;  /* 0x0000000718077220 */ /* 0x000fe20000400000 */
[----:B------:R-:W-:Y:S01]  /*76a0*/  FFMA R4, R26, R0, R4 ;  /* 0x000000001a047223 */ /* 0x000fe20000000004 */
[----:B------:R-:W-:Y:S02]  /*76b0*/  IMAD.U32 R0, RZ, RZ, UR45 ;  /* 0x0000002dff007e24 */ /* 0x000fe4000f8e00ff */
[----:B------:R-:W-:Y:S01]  /*76c0*/  FMUL R8, R24, R8 ;  /* 0x0000000818087220 */ /* 0x000fe20000400000 */
[----:B------:R-:W-:Y:S01]  /*76d0*/  FFMA R5, R26, R2, R5 ;  /* 0x000000021a057223 */ /* 0x000fe20000000005 */
[----:B------:R-:W-:Y:S01]  /*76e0*/  FMUL R9, R24, R9 ;  /* 0x0000000918097220 */ /* 0x000fe20000400000 */
[----:B------:R-:W-:Y:S01]  /*76f0*/  F2FP.TF32.F32.PACK_B R4, R4 ;  /* 0x00000004ff04723e */ /* 0x000fe200024050ff */
[----:B------:R-:W-:Y:S01]  /*7700*/  FFMA R6, R26, R3, R6 ;  /* 0x000000031a067223 */ /* 0x000fe20000000006 */
[----:B------:R-:W-:Y:S01]  /*7710*/  FMUL R10, R24, R10 ;  /* 0x0000000a180a7220 */ /* 0x000fe20000400000 */
[----:B------:R-:W-:Y:S01]  /*7720*/  F2FP.TF32.F32.PACK_B R5, R5 ;  /* 0x00000005ff05723e */ /* 0x000fe200024050ff */
[----:B------:R-:W-:Y:S01]  /*7730*/  FFMA R7, R26, R20, R7 ;  /* 0x000000141a077223 */ /* 0x000fe20000000007 */
[----:B------:R-:W-:Y:S01]  /*7740*/  IMAD R0, R0, 0x800, R52 ;  /* 0x0000080000007824 */ /* 0x000fe200078e0234 */
[----:B------:R-:W-:Y:S01]  /*7750*/  F2FP.TF32.F32.PACK_B R6, R6 ;  /* 0x00000006ff06723e */ /* 0x000fe200024050ff */
[----:B------:R-:W-:Y:S01]  /*7760*/  FMUL R11, R24, R11 ;  /* 0x0000000b180b7220 */ /* 0x000fe20000400000 */
[----:B------:R-:W-:Y:S01]  /*7770*/  FFMA R8, R26, R21, R8 ;  /* 0x000000151a087223 */ /* 0x000fe20000000008 */
[----:B------:R-:W-:Y:S01]  /*7780*/  F2FP.TF32.F32.PACK_B R7, R7 ;  /* 0x00000007ff07723e */ /* 0x000fe200024050ff */
[----:B------:R-:W-:Y:S01]  /*7790*/  FMUL R12, R24, R12 ;  /* 0x0000000c180c7220 */ /* 0x000fe20000400000 */
[----:B------:R-:W-:Y:S01]  /*77a0*/  LEA R0, R0, UR44, 0x2 ;  /* 0x0000002c00007c11 */ /* 0x000fe2000f8e10ff */
[----:B------:R-:W-:Y:S01]  /*77b0*/  FFMA R9, R26, R25, R9 ;  /* 0x000000191a097223 */ /* 0x000fe20000000009 */
[----:B------:R-:W-:Y:S01]  /*77c0*/  FMUL R13, R24, R13 ;  /* 0x0000000d180d7220 */ /* 0x000fe20000400000 */
        /* <DEDUP_REMOVED lines=12> */
[C---:B------:R-:W-:Y:S01]  /*7890*/  IADD3 R2, PT, PT, R73.reuse, 0x400, R0 ;  /* 0x0000040049027810 */ /* 0x040fe20007ffe000 */
[C---:B------:R-:W-:Y:S01]  /*78a0*/  FFMA R16, R26.reuse, R33, R16 ;  /* 0x000000211a107223 */ /* 0x040fe20000000010 */
[----:B------:R-:W-:Y:S01]  /*78b0*/  F2FP.TF32.F32.PACK_B R8, R8 ;  /* 0x00000008ff08723e */ /* 0x000fe200024050ff */
[----:B------:R-:W-:Y:S01]  /*78c0*/  SYNCS.ARRIVE.TRANS64.RED.A1T0 RZ, [UR4], RZ ;  /* 0x000000ffffff79a7 */ /* 0x000fe20008100404 */
[----:B------:R1:W-:Y:S01]  /*78d0*/  STSM.16.M88.4 [R0+0x400], R4 ;  /* 0x0004000400007844 */ /* 0x0003e20000000200 */
[----:B------:R-:W-:Y:S01]  /*78e0*/  F2FP.TF32.F32.PACK_B R9, R9 ;  /* 0x00000009ff09723e */ /* 0x000fe200024050ff */
[C---:B------:R-:W-:Y:S01]  /*78f0*/  FFMA R17, R26.reuse, R34, R17 ;  /* 0x000000221a117223 */ /* 0x040fe20000000011 */
[----:B------:R-:W-:Y:S01]  /*7900*/  F2FP.TF32.F32.PACK_B R10, R10 ;  /* 0x0000000aff0a723e */ /* 0x000fe200024050ff */
[C---:B------:R-:W-:Y:S01]  /*7910*/  FFMA R18, R26.reuse, R35, R18 ;  /* 0x000000231a127223 */ /* 0x040fe20000000012 */
[----:B------:R-:W-:Y:S01]  /*7920*/  F2FP.TF32.F32.PACK_B R11, R11 ;  /* 0x0000000bff0b723e */ /* 0x000fe200024050ff */
[----:B------:R-:W-:Y:S01]  /*7930*/  FFMA R19, R26, R36, R19 ;  /* 0x000000241a137223 */ /* 0x000fe20000000013 */
[----:B------:R-:W-:Y:S02]  /*7940*/  IADD3 R72, PT, PT, R72, 0x400, R0 ;  /* 0x0000040048487810 */ /* 0x000fe40007ffe000 */
[----:B------:R-:W-:Y:S01]  /*7950*/  F2FP.TF32.F32.PACK_B R12, R12 ;  /* 0x0000000cff0c723e */ /* 0x000fe200024050ff */
        /* <DEDUP_REMOVED lines=20> */
[----:B------:R-:W-:Y:S02]  /*7aa0*/  ULEA UR5, UR45, UR44, 0xd ;  /* 0x0000002c2d057291 */ /* 0x000fe4000f8e68ff */
[----:B------:R-:W-:Y:S02]  /*7ab0*/  UIADD3 UR9, UPT, UPT, UR49, 0x20, URZ ;  /* 0x0000002031097890 */ /* 0x000fe4000fffe0ff */
[----:B------:R-:W-:Y:S01]  /*7ac0*/  UIADD3 UR8, UPT, UPT, UR5, 0x400, URZ ;  /* 0x0000040005087890 */ /* 0x000fe2000fffe0ff */
[----:B------:R-:W-:Y:S01]  /*7ad0*/  UMOV UR10, UR50 ;  /* 0x00000032000a7c82 */ /* 0x000fe20008000000 */
[----:B------:R-:W-:Y:S01]  /*7ae0*/  UMOV UR11, UR36 ;  /* 0x00000024000b7c82 */ /* 0x000fe20008000000 */
[----:B--2---:R-:W-:Y:S04]  /*7af0*/  UIADD3 UR4, UP0, UPT, UR6, 0x680, URZ ;  /* 0x0000068006047890 */ /* 0x004fe8000ff1e0ff */
[----:B------:R-:W-:Y:S09]  /*7b00*/  UIADD3.X UR5, UPT, UPT, URZ, UR7, URZ, UP0, !UPT ;  /* 0x00000007ff057290 */ /* 0x000ff200087fe4ff */
[----:B------:R2:W-:Y:S02]  /*7b10*/  UTMASTG.3D [UR8], [UR4] ;  /* 0x00000008040073b5 */ /* 0x0005e40008010000 */
[----:B--2---:R0:W-:Y:S02]  /*7b20*/  UTMACMDFLUSH ;  /* 0x00000000000079b7 */ /* 0x0041e40000000000 */
.L_x_119:
[----:B------:R-:W-:Y:S05]  /*7b30*/  BSYNC.RECONVERGENT B0 ;  /* 0x0000000000007941 */ /* 0x000fea0003800200 */
.L_x_118:
[----:B------:R-:W-:Y:S01]  /*7b40*/  UIADD3 UR4, UPT, UPT, UR45, 0x1, URZ ;  /* 0x000000012d047890 */ /* 0x000fe2000fffe0ff */
[----:B------:R-:W-:Y:S03]  /*7b50*/  BSSY.RECONVERGENT B0, `(.L_x_120) ;  /* 0x0000008000007945 */ /* 0x000fe60003800200 */
[----:B------:R-:W-:Y:S04]  /*7b60*/  UISETP.NE.AND UP0, UPT, UR4, 0x3, UPT ;  /* 0x000000030400788c */ /* 0x000fe8000bf05270 */
[----:B------:R-:W-:Y:S02]  /*7b70*/  UISETP.EQ.XOR UP1, UPT, UR47, 0x3, !UP0 ;  /* 0x000000032f00788c */ /* 0x000fe4000c722a70 */
[----:B------:R-:W-:Y:S02]  /*7b80*/  USEL UR46, UR4, URZ, UP0 ;  /* 0x000000ff042e7287 */ /* 0x000fe40008000000 */
[----:B------:R-:W-:Y:S04]  /*7b90*/  USEL UR5, URZ, 0x1, !UP1 ;  /* 0x00000001ff057887 */ /* 0x000fe8000c800000 */
[----:B------:R-:W-:Y:S01]  /*7ba0*/  ULOP3.LUT UR55, UR55, UR5, URZ, 0x3c, !UPT ;  /* 0x0000000537377292 */ /* 0x000fe2000f8e3cff */
[----:B------:R-:W-:Y:S11]  /*7bb0*/  @P0 BRA `(.L_x_121) ;  /* 0x0000000000040947 */ /* 0x000ff60003800000 */
[----:B------:R-:W-:Y:S04]  /*7bc0*/  DEPBAR.LE SB0, 0x1 ;  /* 0x000080400000791a */ /* 0x000fe80000000000 */
.L_x_121:
[----:B------:R-:W-:Y:S05]  /*7bd0*/  BSYNC.RECONVERGENT B0 ;  /* 0x0000000000007941 */ /* 0x000fea0003800200 */
.L_x_120:
[----:B------:R-:W-:Y:S01]  /*7be0*/  BAR.SYNC.DEFER_BLOCKING 0x1, 0x80 ;  /* 0x0042000000007b1d */ /* 0x000fe20000010000 */
[----:B------:R-:W-:Y:S01]  /*7bf0*/  UISETP.NE.AND UP0, UPT, UR53, -0x2, UPT ;  /* 0xfffffffe3500788c */ /* 0x000fe2000bf05270 */
[----:B------:R-:W-:Y:S08]  /*7c00*/  IADD3 R22, PT, PT, R22, 0x1, RZ ;  /* 0x0000000116167810 */ /* 0x000ff00007ffe0ff */
[----:B------:R-:W-:Y:S05]  /*7c10*/  BRA.U !UP0, `(.L_x_122) ;  /* 0x0000000108287547 */ /* 0x000fea000b800000 */
[----:B------:R-:W-:Y:S01]  /*7c20*/  ISETP.NE.AND P0, PT, R70, RZ, PT ;  /* 0x000000ff4600720c */ /* 0x000fe20003f05270 */
[----:B-1----:R-:W-:Y:S01]  /*7c30*/  IMAD.U32 R2, RZ, RZ, UR52 ;  /* 0x00000034ff027e24 */ /* 0x002fe2000f8e00ff */
[----:B------:R-:W-:Y:S01]  /*7c40*/  UIADD3 UR4, UPT, UPT, UR52, 0x1, URZ ;  /* 0x0000000134047890 */ /* 0x000fe2000fffe0ff */
[----:B------:R-:W-:Y:S03]  /*7c50*/  IMAD.U32 R0, RZ, RZ, UR54 ;  /* 0x00000036ff007e24 */ /* 0x000fe6000f8e00ff */
[----:B------:R-:W-:Y:S04]  /*7c60*/  UISETP.NE.AND UP0, UPT, UR4, 0x3, UPT ;  /* 0x000000030400788c */ /* 0x000fe8000bf05270 */
[----:B------:R-:W-:Y:S03]  /*7c70*/  USEL UR52, UR4, URZ, UP0 ;  /* 0x000000ff04347287 */ /* 0x000fe60008000000 */
[----:B------:R-:W-:Y:S05]  /*7c80*/  @P0 LEA R2, R2, UR44, 0x3 ;  /* 0x0000002c02020c11 */ /* 0x000fea000f8e18ff */
[----:B------:R-:W-:Y:S05]  /*7c90*/  @P0 VIADD R2, R2, 0x78 ;  /* 0x0000007802020836 */ /* 0x000fea0000000000 */
[----:B------:R-:W-:Y:S04]  /*7ca0*/  @P0 PRMT R0, R0, 0x654, R2 ;  /* 0x0000065400000816 */ /* 0x000fe80000000002 */
[----:B------:R2:W-:Y:S03]  /*7cb0*/  @P0 SYNCS.ARRIVE.TRANS64.RED.A1T0 RZ, [R0+URZ], RZ ;  /* 0x000000ff00ff09a7 */ /* 0x0005e600081004ff */
.L_x_122:
[----:B------:R-:W-:Y:S01]  /*7cc0*/  R2UR UR6, R69 ;  /* 0x00000000450672ca */ /* 0x000fe200000e0000 */
[----:B------:R-:W-:Y:S01]  /*7cd0*/  UIADD3 UR53, UPT, UPT, UR53, 0x2, URZ ;  /* 0x0000000235357890 */ /* 0x000fe2000fffe0ff */
[----:B------:R-:W-:Y:S02]  /*7ce0*/  R2UR UR5, R55 ;  /* 0x00000000370572ca */ /* 0x000fe400000e0000 */
[----:B------:R-:W-:Y:S02]  /*7cf0*/  R2UR UR4, R56 ;  /* 0x00000000380472ca */ /* 0x000fe400000e0000 */
[----:B------:R-:W-:Y:S02]  /*7d00*/  R2UR UR36, R67 ;  /* 0x00000000432472ca */ /* 0x000fe400000e0000 */
[----:B------:R-:W-:Y:S02]  /*7d10*/  ISETP.NE.AND P0, PT, R59, 0x2, PT ;  /* 0x000000023b00780c */ /* 0x000fe40003f05270 */
[----:B------:R-:W-:Y:S02]  /*7d20*/  ISETP.NE.AND P1, PT, R22, 0x4, PT ;  /* 0x000000041600780c */ /* 0x000fe40003f25270 */
[----:B-1----:R-:W-:Y:S01]  /*7d30*/  SEL R2, RZ, 0x1, P0 ;  /* 0x00000001ff027807 */ /* 0x002fe20000000000 */
[----:B------:R-:W-:Y:S01]  /*7d40*/  UISETP.NE.AND UP0, UPT, UR6, URZ, UPT ;  /* 0x000000ff0600728c */ /* 0x000fe2000bf05270 */
[----:B--2---:R-:W-:Y:S01]  /*7d50*/  SEL R0, RZ, 0x1, P1 ;  /* 0x00000001ff007807 */ /* 0x004fe20000800000 */
[----:B------:R-:W-:Y:S01]  /*7d60*/  UIADD3 UR26, UPT, UPT, UR37, UR5, URZ ;  /* 0x00000005251a7290 */ /* 0x000fe2000fffe0ff */
[----:B------:R-:W-:Y:S01]  /*7d70*/  LOP3.LUT R60, R60, R2, RZ, 0x3c, !PT ;  /* 0x000000023c3c7212 */ /* 0x000fe200078e3cff */
[----:B------:R-:W-:Y:S01]  /*7d80*/  UIADD3 UR25, UPT, UPT, UR38, UR4, URZ ;  /* 0x0000000426197290 */ /* 0x000fe2000fffe0ff */
[----:B------:R-:W-:Y:S02]  /*7d90*/  LOP3.LUT R61, R61, R0, RZ, 0x3c, !PT ;  /* 0x000000003d3d7212 */ /* 0x000fe400078e3cff */
[----:B------:R-:W-:Y:S02]  /*7da0*/  SEL R59, R59, RZ, P0 ;  /* 0x000000ff3b3b7207 */ /* 0x000fe40000000000 */
[----:B------:R-:W-:Y:S01]  /*7db0*/  SEL R22, R22, RZ, P1 ;  /* 0x000000ff16167207 */ /* 0x000fe20000800000 */
[----:B------:R-:W-:Y:S06]  /*7dc0*/  BRA.U UP0, `(.L_x_123) ;  /* 0xffffffd900b07547 */ /* 0x000fec000b83ffff */
[----:B------:R-:W-:-:S13]  /*7dd0*/  R2UR UR4, R57 ;  /* 0x00000000390472ca */ /* 0x000fda00000e0000 */
[----:B------:R-:W-:-:S09]  /*7de0*/  UISETP.NE.AND UP0, UPT, UR4, URZ, UPT ;  /* 0x000000ff0400728c */ /* 0x000fd2000bf05270 */
[----:B------:R-:W-:Y:S05]  /*7df0*/  BRA.U !UP0, `(.L_x_124) ;  /* 0x0000000108487547 */ /* 0x000fea000b800000 */
[----:B------:R-:W1:Y:S02]  /*7e00*/  LDCU.64 UR4, c[0x0][0x890] ;  /* 0x00011200ff0477ac */ /* 0x000e640008000a00 */
[----:B-1----:R-:W-:-:S04]  /*7e10*/  UISETP.NE.U32.AND UP0, UPT, UR4, URZ, UPT ;  /* 0x000000ff0400728c */ /* 0x002fc8000bf05070 */
[----:B------:R-:W-:-:S09]  /*7e20*/  UISETP.NE.AND.EX UP0, UPT, UR5, URZ, UPT, UP0 ;  /* 0x000000ff0500728c */ /* 0x000fd2000bf05300 */
[----:B------:R-:W-:Y:S05]  /*7e30*/  BRA.U UP0, `(.L_x_125) ;  /* 0x00000001000c7547 */ /* 0x000fea000b800000 */
[----:B------:R-:W-:-:S13]  /*7e40*/  FSETP.NEU.AND P0, PT, R26, RZ, PT ;  /* 0x000000ff1a00720b */ /* 0x000fda0003f0d000 */
[----:B------:R-:W-:Y:S05]  /*7e50*/  @!P0 EXIT ;  /* 0x000000000000894d */ /* 0x000fea0003800000 */
[----:B------:R-:W-:Y:S05]  /*7e60*/  BRA `(.L_x_124) ;  /* 0x00000000002c7947 */ /* 0x000fea0003800000 */
.L_x_125:
[----:B------:R-:W-:Y:S01]  /*7e70*/  ISETP.NE.AND P0, PT, R58, RZ, PT ;  /* 0x000000ff3a00720c */ /* 0x000fe20003f05270 */
[----:B------:R-:W-:-:S12]  /*7e80*/  BSSY.RECONVERGENT B0, `(.L_x_124) ;  /* 0x0000009000007945 */ /* 0x000fd80003800200 */
[----:B------:R-:W-:Y:S05]  /*7e90*/  @P0 BRA `(.L_x_126) ;  /* 0x0000000000140947 */ /* 0x000fea0003800000 */
[----:B------:R-:W1:Y:S02]  /*7ea0*/  LDCU.64 UR4, c[0x0][0x888] ;  /* 0x00011100ff0477ac */ /* 0x000e640008000a00 */
[----:B-1----:R-:W-:-:S04]  /*7eb0*/  ISETP.NE.U32.AND P0, PT, RZ, UR4, PT ;  /* 0x00000004ff007c0c */ /* 0x002fc8000bf05070 */
[----:B------:R-:W-:-:S13]  /*7ec0*/  ISETP.NE.AND.EX P0, PT, RZ, UR5, PT, P0 ;  /* 0x00000005ff007c0c */ /* 0x000fda000bf05300 */
[----:B------:R-:W-:Y:S05]  /*7ed0*/  @!P0 EXIT ;  /* 0x000000000000894d */ /* 0x000fea0003800000 */
[----:B------:R-:W-:Y:S05]  /*7ee0*/  BRA `(.L_x_127) ;  /* 0x0000000000087947 */ /* 0x000fea0003800000 */
.L_x_126:
[----:B------:R-:W-:-:S13]  /*7ef0*/  FSETP.NEU.AND P0, PT, R26, RZ, PT ;  /* 0x000000ff1a00720b */ /* 0x000fda0003f0d000 */
[----:B------:R-:W-:Y:S05]  /*7f00*/  @!P0 EXIT ;  /* 0x000000000000894d */ /* 0x000fea0003800000 */
.L_x_127:
[----:B------:R-:W-:Y:S05]  /*7f10*/  BSYNC.RECONVERGENT B0 ;  /* 0x0000000000007941 */ /* 0x000fea0003800200 */
.L_x_124:
[----:B------:R-:W-:Y:S01]  /*7f20*/  ULEA UR4, UR52, UR44, 0x3 ;  /* 0x0000002c34047291 */ /* 0x000fe2000f8e18ff */
[----:B------:R-:W-:-:S04]  /*7f30*/  DEPBAR.LE SB0, 0x0 ;  /* 0x000080000000791a */ /* 0x000fc80000000000 */
[----:B------:R-:W-:-:S04]  /*7f40*/  UIADD3 UR4, UPT, UPT, UR4, 0x78, URZ ;  /* 0x0000007804047890 */ /* 0x000fc8000fffe0ff */
[----:B------:R-:W-:-:S09]  /*7f50*/  UPRMT UR4, UR54, 0x654, UR4 ;  /* 0x0000065436047896 */ /* 0x000fd20008000004 */
[----:B------:R-:W-:Y:S01]  /*7f60*/  SYNCS.ARRIVE.TRANS64.RED.A1T0 RZ, [UR4], RZ ;  /* 0x000000ffffff79a7 */ /* 0x000fe20008100404 */
[----:B------:R-:W-:Y:S05]  /*7f70*/  EXIT ;  /* 0x000000000000794d */ /* 0x000fea0003800000 */
.L_x_24:
[----:B--2---:R2:W3:Y:S02]  /*7f80*/  SYNCS.PHASECHK.TRANS64.TRYWAIT P0, [R0+URZ+0x110], R2 ;  /* 0x00011002000075a7 */ /* 0x0044e400080011ff */
[----:B---3--:R-:W-:Y:S05]  /*7f90*/  @!P0 NANOSLEEP.SYNCS 0x989680 ;  /* 0x009896800000895d */ /* 0x008fea0003900000 */
[----:B------:R-:W3:Y:S02]  /*7fa0*/  @!P0 SYNCS.PHASECHK.TRANS64 P0, [R0+URZ+0x110], R2 ;  /* 0x00011002000085a7 */ /* 0x000ee400080010ff */
[----:B---3--:R-:W-:Y:S05]  /*7fb0*/  @!P0 BRA `(.L_x_24) ;  /* 0xfffffffc00f08947 */ /* 0x008fea000383ffff */
[----:B------:R-:W-:Y:S05]  /*7fc0*/  BRA `(.L_x_128) ;  /* 0xffffff9800c87947 */ /* 0x000fea000383ffff */
.L_x_27:
[----:B-1----:R-:W-:-:S07]  /*7fd0*/  MOV R0, UR33 ;  /* 0x0000002100007c02 */ /* 0x002fce0008000f00 */
.L_x_129:
[----:B-1----:R1:W2:Y:S02]  /*7fe0*/  SYNCS.PHASECHK.TRANS64.TRYWAIT P0, [R0+URZ+0x30], R3 ;  /* 0x00003003000075a7 */ /* 0x0022a400080011ff */
[----:B--2---:R-:W-:Y:S05]  /*7ff0*/  @!P0 NANOSLEEP.SYNCS 0x989680 ;  /* 0x009896800000895d */ /* 0x004fea0003900000 */
[----:B------:R-:W2:Y:S02]  /*8000*/  @!P0 SYNCS.PHASECHK.TRANS64 P0, [R0+URZ+0x30], R3 ;  /* 0x00003003000085a7 */ /* 0x000ea400080010ff */
[----:B--2---:R-:W-:Y:S05]  /*8010*/  @!P0 BRA `(.L_x_129) ;  /* 0xfffffffc00f08947 */ /* 0x004fea000383ffff */
[----:B------:R-:W-:Y:S05]  /*8020*/  BRA `(.L_x_26) ;  /* 0xffffff9c00147947 */ /* 0x000fea000383ffff */
.L_x_36:
[----:B-1----:R-:W-:-:S07]  /*8030*/  MOV R0, UR33 ;  /* 0x0000002100007c02 */ /* 0x002fce0008000f00 */
.L_x_130:
[----:B-1----:R1:W2:Y:S02]  /*8040*/  SYNCS.PHASECHK.TRANS64.TRYWAIT P0, [R0+URZ+0x30], R3 ;  /* 0x00003003000075a7 */ /* 0x0022a400080011ff */
[----:B--2---:R-:W-:Y:S05]  /*8050*/  @!P0 NANOSLEEP.SYNCS 0x989680 ;  /* 0x009896800000895d */ /* 0x004fea0003900000 */
[----:B------:R-:W2:Y:S02]  /*8060*/  @!P0 SYNCS.PHASECHK.TRANS64 P0, [R0+URZ+0x30], R3 ;  /* 0x00003003000085a7 */ /* 0x000ea400080010ff */
[----:B--2---:R-:W-:Y:S05]  /*8070*/  @!P0 BRA `(.L_x_130) ;  /* 0xfffffffc00f08947 */ /* 0x004fea000383ffff */
[----:B------:R-:W-:Y:S05]  /*8080*/  BRA `(.L_x_35) ;  /* 0xffffffa000247947 */ /* 0x000fea000383ffff */
.L_x_43:
[----:B-1----:R1:W4:Y:S02]  /*8090*/  SYNCS.PHASECHK.TRANS64.TRYWAIT P0, [R3+URZ+0xa0], R0 ;  /* 0x0000a000030075a7 */ /* 0x00232400080011ff */
[----:B----4-:R-:W-:Y:S05]  /*80a0*/  @!P0 NANOSLEEP.SYNCS 0x989680 ;  /* 0x009896800000895d */ /* 0x010fea0003900000 */
[----:B------:R-:W4:Y:S02]  /*80b0*/  @!P0 SYNCS.PHASECHK.TRANS64 P0, [R3+URZ+0xa0], R0 ;  /* 0x0000a000030085a7 */ /* 0x000f2400080010ff */
[----:B----4-:R-:W-:Y:S05]  /*80c0*/  @!P0 BRA `(.L_x_43) ;  /* 0xfffffffc00f08947 */ /* 0x010fea000383ffff */
[----:B------:R-:W-:Y:S05]  /*80d0*/  BRA `(.L_x_131) ;  /* 0xffffffa400147947 */ /* 0x000fea000383ffff */
.L_x_47:
[----:B------:R-:W-:-:S07]  /*80e0*/  MOV R0, UR4 ;  /* 0x0000000400007c02 */ /* 0x000fce0008000f00 */
.L_x_132:
[----:B-1----:R1:W2:Y:S02]  /*80f0*/  SYNCS.PHASECHK.TRANS64.TRYWAIT P0, [R0+URZ], R2 ;  /* 0x00000002000075a7 */ /* 0x0022a400080011ff */
[----:B--2---:R-:W-:Y:S05]  /*8100*/  @!P0 NANOSLEEP.SYNCS 0x989680 ;  /* 0x009896800000895d */ /* 0x004fea0003900000 */
[----:B------:R-:W2:Y:S02]  /*8110*/  @!P0 SYNCS.PHASECHK.TRANS64 P0, [R0+URZ], R2 ;  /* 0x00000002000085a7 */ /* 0x000ea400080010ff */
[----:B--2---:R-:W-:Y:S05]  /*8120*/  @!P0 BRA `(.L_x_132) ;  /* 0xfffffffc00f08947 */ /* 0x004fea000383ffff */
[----:B------:R-:W-:Y:S05]  /*8130*/  BRA `(.L_x_133) ;  /* 0xffffffa800c07947 */ /* 0x000fea000383ffff */
.L_x_48:
[----:B------:R-:W-:-:S07]  /*8140*/  MOV R0, UR5 ;  /* 0x0000000500007c02 */ /* 0x000fce0008000f00 */
.L_x_134:
[----:B-1----:R1:W2:Y:S02]  /*8150*/  SYNCS.PHASECHK.TRANS64.TRYWAIT P0, [R0+URZ], R3 ;  /* 0x00000003000075a7 */ /* 0x0022a400080011ff */
[----:B--2---:R-:W-:Y:S05]  /*8160*/  @!P0 NANOSLEEP.SYNCS 0x989680 ;  /* 0x009896800000895d */ /* 0x004fea0003900000 */
[----:B------:R-:W2:Y:S02]  /*8170*/  @!P0 SYNCS.PHASECHK.TRANS64 P0, [R0+URZ], R3 ;  /* 0x00000003000085a7 */ /* 0x000ea400080010ff */
[----:B--2---:R-:W-:Y:S05]  /*8180*/  @!P0 BRA `(.L_x_134) ;  /* 0xfffffffc00f08947 */ /* 0x004fea000383ffff */
[----:B------:R-:W-:Y:S05]  /*8190*/  BRA `(.L_x_135) ;  /* 0xffffffa800cc7947 */ /* 0x000fea000383ffff */
.L_x_49:
[----:B------:R-:W-:-:S07]  /*81a0*/  MOV R0, UR5 ;  /* 0x0000000500007c02 */ /* 0x000fce0008000f00 */
.L_x_136:
[----:B-1----:R1:W2:Y:S02]  /*81b0*/  SYNCS.PHASECHK.TRANS64.TRYWAIT P0, [R0+URZ], R3 ;  /* 0x00000003000075a7 */ /* 0x0022a400080011ff */
[----:B--2---:R-:W-:Y:S05]  /*81c0*/  @!P0 NANOSLEEP.SYNCS 0x989680 ;  /* 0x009896800000895d */ /* 0x004fea0003900000 */
[----:B------:R-:W2:Y:S02]  /*81d0*/  @!P0 SYNCS.PHASECHK.TRANS64 P0, [R0+URZ], R3 ;  /* 0x00000003000085a7 */ /* 0x000ea400080010ff */
[----:B--2---:R-:W-:Y:S05]  /*81e0*/  @!P0 BRA `(.L_x_136) ;  /* 0xfffffffc00f08947 */ /* 0x004fea000383ffff */
[----:B------:R-:W-:Y:S05]  /*81f0*/  BRA `(.L_x_137) ;  /* 0xffffffa800d87947 */ /* 0x000fea000383ffff */
.L_x_50:
[----:B------:R-:W-:-:S07]  /*8200*/  MOV R0, UR5 ;  /* 0x0000000500007c02 */ /* 0x000fce0008000f00 */
.L_x_138:
[----:B-1----:R1:W2:Y:S02]  /*8210*/  SYNCS.PHASECHK.TRANS64.TRYWAIT P0, [R0+URZ], R3 ;  /* 0x00000003000075a7 */ /* 0x0022a400080011ff */
[----:B--2---:R-:W-:Y:S05]  /*8220*/  @!P0 NANOSLEEP.SYNCS 0x989680 ;  /* 0x009896800000895d */ /* 0x004fea0003900000 */
[----:B------:R-:W2:Y:S02]  /*8230*/  @!P0 SYNCS.PHASECHK.TRANS64 P0, [R0+URZ], R3 ;  /* 0x00000003000085a7 */ /* 0x000ea400080010ff */
[----:B--2---:R-:W-:Y:S05]  /*8240*/  @!P0 BRA `(.L_x_138) ;  /* 0xfffffffc00f08947 */ /* 0x004fea000383ffff */
[----:B------:R-:W-:Y:S05]  /*8250*/  BRA `(.L_x_139) ;  /* 0xffffffa800e47947 */ /* 0x000fea000383ffff */
.L_x_51:
[----:B------:R-:W-:-:S07]  /*8260*/  MOV R0, UR5 ;  /* 0x0000000500007c02 */ /* 0x000fce0008000f00 */
.L_x_140:
[----:B-1----:R1:W2:Y:S02]  /*8270*/  SYNCS.PHASECHK.TRANS64.TRYWAIT P0, [R0+URZ], R3 ;  /* 0x00000003000075a7 */ /* 0x0022a400080011ff */
[----:B--2---:R-:W-:Y:S05]  /*8280*/  @!P0 NANOSLEEP.SYNCS 0x989680 ;  /* 0x009896800000895d */ /* 0x004fea0003900000 */
[----:B------:R-:W2:Y:S02]  /*8290*/  @!P0 SYNCS.PHASECHK.TRANS64 P0, [R0+URZ], R3 ;  /* 0x00000003000085a7 */ /* 0x000ea400080010ff */
[----:B--2---:R-:W-:Y:S05]  /*82a0*/  @!P0 BRA `(.L_x_140) ;  /* 0xfffffffc00f08947 */ /* 0x004fea000383ffff */
[----:B------:R-:W-:Y:S05]  /*82b0*/  BRA `(.L_x_141) ;  /* 0xffffffa800f07947 */ /* 0x000fea000383ffff */
.L_x_54:
[----:B--2---:R2:W3:Y:S02]  /*82c0*/  SYNCS.PHASECHK.TRANS64.TRYWAIT P0, [R2+URZ+0x100], R4 ;  /* 0x00010004020075a7 */ /* 0x0044e400080011ff */
[----:B---3--:R-:W-:Y:S05]  /*82d0*/  @!P0 NANOSLEEP.SYNCS 0x989680 ;  /* 0x009896800000895d */ /* 0x008fea0003900000 */
[----:B------:R-:W3:Y:S02]  /*82e0*/  @!P0 SYNCS.PHASECHK.TRANS64 P0, [R2+URZ+0x100], R4 ;  /* 0x00010004020085a7 */ /* 0x000ee400080010ff */
[----:B---3--:R-:W-:Y:S05]  /*82f0*/  @!P0 BRA `(.L_x_54) ;  /* 0xfffffffc00f08947 */ /* 0x008fea000383ffff */
[----:B------:R-:W-:Y:S05]  /*8300*/  BRA `(.L_x_142) ;  /* 0xffffffac004c7947 */ /* 0x000fea000383ffff */
.L_x_55:
[----:B------:R-:W-:-:S07]  /*8310*/  MOV R2, UR4 ;  /* 0x0000000400027c02 */ /* 0x000fce0008000f00 */
.L_x_143:
[----:B--2---:R2:W3:Y:S02]  /*8320*/  SYNCS.PHASECHK.TRANS64.TRYWAIT P0, [R2+URZ+0xb0], R5 ;  /* 0x0000b005020075a7 */ /* 0x0044e400080011ff */
[----:B---3--:R-:W-:Y:S05]  /*8330*/  @!P0 NANOSLEEP.SYNCS 0x989680 ;  /* 0x009896800000895d */ /* 0x008fea0003900000 */
[----:B------:R-:W3:Y:S02]  /*8340*/  @!P0 SYNCS.PHASECHK.TRANS64 P0, [R2+URZ+0xb0], R5 ;  /* 0x0000b005020085a7 */ /* 0x000ee400080010ff */
[----:B---3--:R-:W-:Y:S05]  /*8350*/  @!P0 BRA `(.L_x_143) ;  /* 0xfffffffc00f08947 */ /* 0x008fea000383ffff */
[----:B------:R-:W-:Y:S05]  /*8360*/  BRA `(.L_x_144) ;  /* 0xffffffac005c7947 */ /* 0x000fea000383ffff */
.L_x_56:
[----:B--2---:R2:W3:Y:S02]  /*8370*/  SYNCS.PHASECHK.TRANS64.TRYWAIT P1, [R2+URZ+0xa0], R4 ;  /* 0x0000a004020075a7 */ /* 0x0044e400080211ff */
[----:B---3--:R-:W-:Y:S05]  /*8380*/  @!P1 NANOSLEEP.SYNCS 0x989680 ;  /* 0x009896800000995d */ /* 0x008fea0003900000 */
[----:B------:R-:W3:Y:S02]  /*8390*/  @!P1 SYNCS.PHASECHK.TRANS64 P1, [R2+URZ+0xa0], R4 ;  /* 0x0000a004020095a7 */ /* 0x000ee400080210ff */
[----:B---3--:R-:W-:Y:S05]  /*83a0*/  @!P1 BRA `(.L_x_56) ;  /* 0xfffffffc00f09947 */ /* 0x008fea000383ffff */
[----:B------:R-:W-:Y:S05]  /*83b0*/  BRA `(.L_x_145) ;  /* 0xffffffac008c7947 */ /* 0x000fea000383ffff */
.L_x_59:
[----:B------:R-:W-:-:S07]  /*83c0*/  MOV R0, UR4 ;  /* 0x0000000400007c02 */ /* 0x000fce0008000f00 */
.L_x_146:
[----:B--2---:R2:W3:Y:S02]  /*83d0*/  SYNCS.PHASECHK.TRANS64.TRYWAIT P0, [R0+URZ+0xb0], R2 ;  /* 0x0000b002000075a7 */ /* 0x0044e400080011ff */
[----:B---3--:R-:W-:Y:S05]  /*83e0*/  @!P0 NANOSLEEP.SYNCS 0x989680 ;  /* 0x009896800000895d */ /* 0x008fea0003900000 */
[----:B------:R-:W3:Y:S02]  /*83f0*/  @!P0 SYNCS.PHASECHK.TRANS64 P0, [R0+URZ+0xb0], R2 ;  /* 0x0000b002000085a7 */ /* 0x000ee400080010ff */
[----:B---3--:R-:W-:Y:S05]  /*8400*/  @!P0 BRA `(.L_x_146) ;  /* 0xfffffffc00f08947 */ /* 0x008fea000383ffff */
[----:B------:R-:W-:Y:S05]  /*8410*/  BRA `(.L_x_58) ;  /* 0xffffffac00e07947 */ /* 0x000fea000383ffff */
.L_x_66:
[----:B-1----:R1:W2:Y:S02]  /*8420*/  SYNCS.PHASECHK.TRANS64.TRYWAIT P1, [R0+URZ+0xa0], R2 ;  /* 0x0000a002000075a7 */ /* 0x0022a400080211ff */
[----:B--2---:R-:W-:Y:S05]  /*8430*/  @!P1 NANOSLEEP.SYNCS 0x989680 ;  /* 0x009896800000995d */ /* 0x004fea0003900000 */
[----:B------:R-:W2:Y:S02]  /*8440*/  @!P1 SYNCS.PHASECHK.TRANS64 P1, [R0+URZ+0xa0], R2 ;  /* 0x0000a002000095a7 */ /* 0x000ea400080210ff */
[----:B--2---:R-:W-:Y:S05]  /*8450*/  @!P1 BRA `(.L_x_66) ;  /* 0xfffffffc00f09947 */ /* 0x004fea000383ffff */
[----:B------:R-:W-:Y:S05]  /*8460*/  BRA `(.L_x_147) ;  /* 0xffffffb400747947 */ /* 0x000fea000383ffff */
.L_x_67:
[----:B------:R-:W-:-:S07]  /*8470*/  MOV R2, UR46 ;  /* 0x0000002e00027c02 */ /* 0x000fce0008000f00 */
.L_x_148:
[----:B-1----:R1:W2:Y:S02]  /*8480*/  SYNCS.PHASECHK.TRANS64.TRYWAIT P0, [R2+URZ+0xe0], R0 ;  /* 0x0000e000020075a7 */ /* 0x0022a400080011ff */
[----:B--2---:R-:W-:Y:S05]  /*8490*/  @!P0 NANOSLEEP.SYNCS 0x989680 ;  /* 0x009896800000895d */ /* 0x004fea0003900000 */
[----:B------:R-:W2:Y:S02]  /*84a0*/  @!P0 SYNCS.PHASECHK.TRANS64 P0, [R2+URZ+0xe0], R0 ;  /* 0x0000e000020085a7 */ /* 0x000ea400080010ff */
[----:B--2---:R-:W-:Y:S05]  /*84b0*/  @!P0 BRA `(.L_x_148) ;  /* 0xfffffffc00f08947 */ /* 0x004fea000383ffff */
[----:B------:R-:W-:Y:S05]  /*84c0*/  BRA `(.L_x_149) ;  /* 0xffffffb400c47947 */ /* 0x000fea000383ffff */
.L_x_70:
[----:B------:R-:W-:Y:S07]  /*84d0*/  MOV R0, UR7 ;  /* 0x0000000700007c02 */ /* 0x000fee0008000f00 */
.L_x_150:
[----:B-1----:R1:W2:Y:S02]  /*84e0*/  SYNCS.PHASECHK.TRANS64.TRYWAIT P0, [R0+URZ], R2 ;  /* 0x00000002000075a7 */ /* 0x0022a400080011ff */
[----:B--2---:R-:W-:Y:S05]  /*84f0*/  @!P0 NANOSLEEP.SYNCS 0x989680 ;  /* 0x009896800000895d */ /* 0x004fea0003900000 */
[----:B------:R-:W2:Y:S02]  /*8500*/  @!P0 SYNCS.PHASECHK.TRANS64 P0, [R0+URZ], R2 ;  /* 0x00000002000085a7 */ /* 0x000ea400080010ff */
[----:B--2---:R-:W-:Y:S05]  /*8510*/  @!P0 BRA `(.L_x_150) ;  /* 0xfffffffc00f08947 */ /* 0x004fea000383ffff */
[----:B------:R-:W-:Y:S05]  /*8520*/  BRA `(.L_x_69) ;  /* 0xffffffb400e07947 */ /* 0x000fea000383ffff */
.L_x_73:
[----:B------:R-:W-:-:S07]  /*8530*/  MOV R0, UR4 ;  /* 0x0000000400007c02 */ /* 0x000fce0008000f00 */
.L_x_151:
[----:B--2---:R2:W4:Y:S02]  /*8540*/  SYNCS.PHASECHK.TRANS64.TRYWAIT P0, [R0+URZ], R2 ;  /* 0x00000002000075a7 */ /* 0x00452400080011ff */
[----:B----4-:R-:W-:Y:S05]  /*8550*/  @!P0 NANOSLEEP.SYNCS 0x989680 ;  /* 0x009896800000895d */ /* 0x010fea0003900000 */
[----:B------:R-:W4:Y:S02]  /*8560*/  @!P0 SYNCS.PHASECHK.TRANS64 P0, [R0+URZ], R2 ;  /* 0x00000002000085a7 */ /* 0x000f2400080010ff */
[----:B----4-:R-:W-:Y:S05]  /*8570*/  @!P0 BRA `(.L_x_151) ;  /* 0xfffffffc00f08947 */ /* 0x010fea000383ffff */
[----:B------:R-:W-:Y:S05]  /*8580*/  BRA `(.L_x_152) ;  /* 0xffffffbc000c7947 */ /* 0x000fea000383ffff */
.L_x_74:
[----:B------:R-:W-:-:S07]  /*8590*/  MOV R0, UR5 ;  /* 0x0000000500007c02 */ /* 0x000fce0008000f00 */
.L_x_153:
[----:B-1----:R1:W2:Y:S02]  /*85a0*/  SYNCS.PHASECHK.TRANS64.TRYWAIT P0, [R0+URZ], R3 ;  /* 0x00000003000075a7 */ /* 0x0022a400080011ff */
[----:B--2---:R-:W-:Y:S05]  /*85b0*/  @!P0 NANOSLEEP.SYNCS 0x989680 ;  /* 0x009896800000895d */ /* 0x004fea0003900000 */
[----:B------:R-:W2:Y:S02]  /*85c0*/  @!P0 SYNCS.PHASECHK.TRANS64 P0, [R0+URZ], R3 ;  /* 0x00000003000085a7 */ /* 0x000ea400080010ff */
[----:B--2---:R-:W-:Y:S05]  /*85d0*/  @!P0 BRA `(.L_x_153) ;  /* 0xfffffffc00f08947 */ /* 0x004fea000383ffff */
[----:B------:R-:W-:Y:S05]  /*85e0*/  BRA `(.L_x_154) ;  /* 0xffffffbc00187947 */ /* 0x000fea000383ffff */
.L_x_75:
[----:B------:R-:W-:-:S07]  /*85f0*/  MOV R0, UR5 ;  /* 0x0000000500007c02 */ /* 0x000fce0008000f00 */
.L_x_155:
[----:B-1----:R1:W2:Y:S02]  /*8600*/  SYNCS.PHASECHK.TRANS64.TRYWAIT P0, [R0+URZ], R3 ;  /* 0x00000003000075a7 */ /* 0x0022a400080011ff */
[----:B--2---:R-:W-:Y:S05]  /*8610*/  @!P0 NANOSLEEP.SYNCS 0x989680 ;  /* 0x009896800000895d */ /* 0x004fea0003900000 */
[----:B------:R-:W2:Y:S02]  /*8620*/  @!P0 SYNCS.PHASECHK.TRANS64 P0, [R0+URZ], R3 ;  /* 0x00000003000085a7 */ /* 0x000ea400080010ff */
[----:B--2---:R-:W-:Y:S05]  /*8630*/  @!P0 BRA `(.L_x_155) ;  /* 0xfffffffc00f08947 */ /* 0x004fea000383ffff */
[----:B------:R-:W-:Y:S05]  /*8640*/  BRA `(.L_x_156) ;  /* 0xffffffbc00247947 */ /* 0x000fea000383ffff */
.L_x_76:
[----:B-1----:R-:W-:-:S07]  /*8650*/  MOV R0, UR4 ;  /* 0x0000000400007c02 */ /* 0x002fce0008000f00 */
.L_x_157:
[----:B-1----:R1:W2:Y:S02]  /*8660*/  SYNCS.PHASECHK.TRANS64.TRYWAIT P0, [R0+URZ], R2 ;  /* 0x00000002000075a7 */ /* 0x0022a400080011ff */
[----:B--2---:R-:W-:Y:S05]  /*8670*/  @!P0 NANOSLEEP.SYNCS 0x989680 ;  /* 0x009896800000895d */ /* 0x004fea0003900000 */
[----:B------:R-:W2:Y:S02]  /*8680*/  @!P0 SYNCS.PHASECHK.TRANS64 P0, [R0+URZ], R2 ;  /* 0x00000002000085a7 */ /* 0x000ea400080010ff */
[----:B--2---:R-:W-:Y:S05]  /*8690*/  @!P0 BRA `(.L_x_157) ;  /* 0xfffffffc00f08947 */ /* 0x004fea000383ffff */
[----:B------:R-:W-:Y:S05]  /*86a0*/  BRA `(.L_x_158) ;  /* 0xffffffbc00307947 */ /* 0x000fea000383ffff */
.L_x_81:
[----:B---3--:R3:W4:Y:S02]  /*86b0*/  SYNCS.PHASECHK.TRANS64.TRYWAIT P0, [R12+URZ+0xa0], R0 ;  /* 0x0000a0000c0075a7 */ /* 0x00872400080011ff */
[----:B----4-:R-:W-:Y:S05]  /*86c0*/  @!P0 NANOSLEEP.SYNCS 0x989680 ;  /* 0x009896800000895d */ /* 0x010fea0003900000 */
[----:B------:R-:W4:Y:S02]  /*86d0*/  @!P0 SYNCS.PHASECHK.TRANS64 P0, [R12+URZ+0xa0], R0 ;  /* 0x0000a0000c0085a7 */ /* 0x000f2400080010ff */
[----:B----4-:R-:W-:Y:S05]  /*86e0*/  @!P0 BRA `(.L_x_81) ;  /* 0xfffffffc00f08947 */ /* 0x010fea000383ffff */
[----:B------:R-:W-:Y:S05]  /*86f0*/  BRA `(.L_x_159) ;  /* 0xffffffc000407947 */ /* 0x000fea000383ffff */
.L_x_84:
[----:B-1----:R-:W-:Y:S07]  /*8700*/  MOV R0, UR24 ;  /* 0x0000001800007c02 */ /* 0x002fee0008000f00 */
.L_x_160:
[----:B-1----:R1:W3:Y:S02]  /*8710*/  SYNCS.PHASECHK.TRANS64.TRYWAIT P2, [R0+URZ+0x98], R6 ;  /* 0x00009806000075a7 */ /* 0x0022e400080411ff */
[----:B---3--:R-:W-:Y:S05]  /*8720*/  @!P2 NANOSLEEP.SYNCS 0x989680 ;  /* 0x009896800000a95d */ /* 0x008fea0003900000 */
[----:B------:R-:W3:Y:S02]  /*8730*/  @!P2 SYNCS.PHASECHK.TRANS64 P2, [R0+URZ+0x98], R6 ;  /* 0x000098060000a5a7 */ /* 0x000ee400080410ff */
[----:B---3--:R-:W-:Y:S05]  /*8740*/  @!P2 BRA `(.L_x_160) ;  /* 0xfffffffc00f0a947 */ /* 0x008fea000383ffff */
[----:B------:R-:W-:Y:S05]  /*8750*/  BRA `(.L_x_83) ;  /* 0xffffffc400a47947 */ /* 0x000fea000383ffff */
.L_x_87:
[----:B------:R-:W-:Y:S07]  /*8760*/  MOV R0, UR4 ;  /* 0x0000000400007c02 */ /* 0x000fee0008000f00 */
.L_x_161:
[----:B-1----:R1:W3:Y:S02]  /*8770*/  SYNCS.PHASECHK.TRANS64.TRYWAIT P0, [R0+URZ+0x78], R9 ;  /* 0x00007809000075a7 */ /* 0x0022e400080011ff */
[----:B---3--:R-:W-:Y:S05]  /*8780*/  @!P0 NANOSLEEP.SYNCS 0x989680 ;  /* 0x009896800000895d */ /* 0x008fea0003900000 */
[----:B------:R-:W3:Y:S02]  /*8790*/  @!P0 SYNCS.PHASECHK.TRANS64 P0, [R0+URZ+0x78], R9 ;  /* 0x00007809000085a7 */ /* 0x000ee400080010ff */
[----:B---3--:R-:W-:Y:S05]  /*87a0*/  @!P0 BRA `(.L_x_161) ;  /* 0xfffffffc00f08947 */ /* 0x008fea000383ffff */
[----:B------:R-:W-:Y:S05]  /*87b0*/  BRA `(.L_x_162) ;  /* 0xffffffc800047947 */ /* 0x000fea000383ffff */
.L_x_88:
[----:B------:R-:W-:Y:S07]  /*87c0*/  MOV R6, UR5 ;  /* 0x0000000500067c02 */ /* 0x000fee0008000f00 */
.L_x_163:
[----:B-1----:R1:W3:Y:S02]  /*87d0*/  SYNCS.PHASECHK.TRANS64.TRYWAIT P0, [R6+URZ+0x78], R0 ;  /* 0x00007800060075a7 */ /* 0x0022e400080011ff */
[----:B---3--:R-:W-:Y:S05]  /*87e0*/  @!P0 NANOSLEEP.SYNCS 0x989680 ;  /* 0x009896800000895d */ /* 0x008fea0003900000 */
[----:B------:R-:W3:Y:S02]  /*87f0*/  @!P0 SYNCS.PHASECHK.TRANS64 P0, [R6+URZ+0x78], R0 ;  /* 0x00007800060085a7 */ /* 0x000ee400080010ff */
[----:B---3--:R-:W-:Y:S05]  /*8800*/  @!P0 BRA `(.L_x_163) ;  /* 0xfffffffc00f08947 */ /* 0x008fea000383ffff */
[----:B------:R-:W-:Y:S05]  /*8810*/  BRA `(.L_x_164) ;  /* 0xffffffc800607947 */ /* 0x000fea000383ffff */
.L_x_90:
[----:B------:R-:W-:-:S07]  /*8820*/  MOV R0, UR4 ;  /* 0x0000000400007c02 */ /* 0x000fce0008000f00 */
.L_x_165:
[----:B-1----:R1:W4:Y:S02]  /*8830*/  SYNCS.PHASECHK.TRANS64.TRYWAIT P0, [R0+URZ], R2 ;  /* 0x00000002000075a7 */ /* 0x00232400080011ff */
[----:B----4-:R-:W-:Y:S05]  /*8840*/  @!P0 NANOSLEEP.SYNCS 0x989680 ;  /* 0x009896800000895d */ /* 0x010fea0003900000 */
[----:B------:R-:W4:Y:S02]  /*8850*/  @!P0 SYNCS.PHASECHK.TRANS64 P0, [R0+URZ], R2 ;  /* 0x00000002000085a7 */ /* 0x000f2400080010ff */
[----:B----4-:R-:W-:Y:S05]  /*8860*/  @!P0 BRA `(.L_x_165) ;  /* 0xfffffffc00f08947 */ /* 0x010fea000383ffff */
[----:B------:R-:W-:Y:S05]  /*8870*/  BRA `(.L_x_166) ;  /* 0xffffffc800f07947 */ /* 0x000fea000383ffff */
.L_x_91:
[----:B------:R-:W-:-:S07]  /*8880*/  MOV R0, UR5 ;  /* 0x0000000500007c02 */ /* 0x000fce0008000f00 */
.L_x_167:
[----:B-1----:R1:W4:Y:S02]  /*8890*/  SYNCS.PHASECHK.TRANS64.TRYWAIT P0, [R0+URZ], R2 ;  /* 0x00000002000075a7 */ /* 0x00232400080011ff */
[----:B----4-:R-:W-:Y:S05]  /*88a0*/  @!P0 NANOSLEEP.SYNCS 0x989680 ;  /* 0x009896800000895d */ /* 0x010fea0003900000 */
[----:B------:R-:W4:Y:S02]  /*88b0*/  @!P0 SYNCS.PHASECHK.TRANS64 P0, [R0+URZ], R2 ;  /* 0x00000002000085a7 */ /* 0x000f2400080010ff */
[----:B----4-:R-:W-:Y:S05]  /*88c0*/  @!P0 BRA `(.L_x_167) ;  /* 0xfffffffc00f08947 */ /* 0x010fea000383ffff */
[----:B------:R-:W-:Y:S05]  /*88d0*/  BRA `(.L_x_168) ;  /* 0xffffffc800fc7947 */ /* 0x000fea000383ffff */
.L_x_93:
[----:B-1----:R1:W2:Y:S02]  /*88e0*/  SYNCS.PHASECHK.TRANS64.TRYWAIT P0, [R0+URZ+0xa0], R2 ;  /* 0x0000a002000075a7 */ /* 0x0022a400080011ff */
[----:B--2---:R-:W-:Y:S05]  /*88f0*/  @!P0 NANOSLEEP.SYNCS 0x989680 ;  /* 0x009896800000895d */ /* 0x004fea0003900000 */
[----:B------:R-:W2:Y:S02]  /*8900*/  @!P0 SYNCS.PHASECHK.TRANS64 P0, [R0+URZ+0xa0], R2 ;  /* 0x0000a002000085a7 */ /* 0x000ea400080010ff */
[----:B--2---:R-:W-:Y:S05]  /*8910*/  @!P0 BRA `(.L_x_93) ;  /* 0xfffffffc00f08947 */ /* 0x004fea000383ffff */
[----:B------:R-:W-:Y:S05]  /*8920*/  BRA `(.L_x_169) ;  /* 0xffffffcc00ec7947 */ /* 0x000fea000383ffff */
.L_x_103:
[----:B-1----:R1:W3:Y:S02]  /*8930*/  SYNCS.PHASECHK.TRANS64.TRYWAIT P1, [R2+URZ+0x60], R0 ;  /* 0x00006000020075a7 */ /* 0x0022e400080211ff */
[----:B---3--:R-:W-:Y:S05]  /*8940*/  @!P1 NANOSLEEP.SYNCS 0x989680 ;  /* 0x009896800000995d */ /* 0x008fea0003900000 */
[----:B------:R-:W3:Y:S02]  /*8950*/  @!P1 SYNCS.PHASECHK.TRANS64 P1, [R2+URZ+0x60], R0 ;  /* 0x00006000020095a7 */ /* 0x000ee400080210ff */
[----:B---3--:R-:W-:Y:S05]  /*8960*/  @!P1 BRA `(.L_x_103) ;  /* 0xfffffffc00f09947 */ /* 0x008fea000383ffff */
[----:B------:R-:W-:Y:S05]  /*8970*/  BRA `(.L_x_102) ;  /* 0xffffffdc006c7947 */ /* 0x000fea000383ffff */
.L_x_105:
[----:B--2---:R2:W3:Y:S02]  /*8980*/  SYNCS.PHASECHK.TRANS64.TRYWAIT P0, [R71+URZ+0xc0], R3 ;  /* 0x0000c003470075a7 */ /* 0x0044e400080011ff */
[----:B---3--:R-:W-:Y:S05]  /*8990*/  @!P0 NANOSLEEP.SYNCS 0x989680 ;  /* 0x009896800000895d */ /* 0x008fea0003900000 */
[----:B------:R-:W3:Y:S02]  /*89a0*/  @!P0 SYNCS.PHASECHK.TRANS64 P0, [R71+URZ+0xc0], R3 ;  /* 0x0000c003470085a7 */ /* 0x000ee400080010ff */
[----:B---3--:R-:W-:Y:S05]  /*89b0*/  @!P0 BRA `(.L_x_105) ;  /* 0xfffffffc00f08947 */ /* 0x008fea000383ffff */
[----:B------:R-:W-:Y:S05]  /*89c0*/  BRA `(.L_x_104) ;  /* 0xffffffdc00e47947 */ /* 0x000fea000383ffff */
.L_x_116:
[----:B-1----:R1:W2:Y:S02]  /*89d0*/  SYNCS.PHASECHK.TRANS64.TRYWAIT P0, [R2+URZ+0x60], R74 ;  /* 0x0000604a020075a7 */ /* 0x0022a400080011ff */
[----:B--2---:R-:W-:Y:S05]  /*89e0*/  @!P0 NANOSLEEP.SYNCS 0x989680 ;  /* 0x009896800000895d */ /* 0x004fea0003900000 */
[----:B------:R-:W2:Y:S02]  /*89f0*/  @!P0 SYNCS.PHASECHK.TRANS64 P0, [R2+URZ+0x60], R74 ;  /* 0x0000604a020085a7 */ /* 0x000ea400080010ff */
[----:B--2---:R-:W-:Y:S05]  /*8a00*/  @!P0 BRA `(.L_x_116) ;  /* 0xfffffffc00f08947 */ /* 0x004fea000383ffff */
[----:B------:R-:W-:Y:S05]  /*8a10*/  BRA `(.L_x_115) ;  /* 0xffffffe800307947 */ /* 0x000fea000383ffff */
        .weak           $__internal_0_$__cuda_sm10x_tcgen05_guardrail_trap_col_being_dealloced_not_returned_by_alloc
        .type           $__internal_0_$__cuda_sm10x_tcgen05_guardrail_trap_col_being_dealloced_not_returned_by_alloc,@function
        .size           $__internal_0_$__cuda_sm10x_tcgen05_guardrail_trap_col_being_dealloced_not_returned_by_alloc,($__internal_1_$__cuda_sm10x_tcgen05_guardrail_trap_phase_invalid_during_alloc - $__internal_0_$__cuda_sm10x_tcgen05_guardrail_trap_col_being_dealloced_not_returned_by_alloc)
$__internal_0_$__cuda_sm10x_tcgen05_guardrail_trap_col_being_dealloced_not_returned_by_alloc:
[----:B------:R-:W-:Y:S05]  /*8a20*/  BPT.TRAP 0x1 ;  /* 0x000000040000795c */ /* 0x000fea0000300000 */
[----:B------:R-:W-:-:S04]  /*8a30*/  HFMA2 R3, -RZ, RZ, 0, 0 ;  /* 0x00000000ff037431 */ /* 0x000fc800000001ff */
[----:B------:R-:W-:Y:S05]  /*8a40*/  RET.REL.NODEC R2 `(_ZN7cutlass13device_kernelINS_4gemm6kernel13GemmUniversalIN4cute5tupleIJiiiiEEENS1_10collective13CollectiveMmaINS1_35MainloopSm100TmaUmmaWarpSpecializedILi6ELi2ELi4ENS5_IJNS4_1CILi4EEENSA_ILi2EEENSA_ILi1EEEEEEEENS5_IJNSA_ILi64EEESG_SG_EEENS_10tfloat32_tENS5_IJlSD_lEEESI_SJ_NS4_8TiledMMAINS4_8MMA_AtomIJNS4_17SM100_MMA_TF32_SSISI_SI_fLi64ELi64ELNS4_4UMMA5MajorE0ELSO_0ELNSN_7ScaleInE0ELSP_0EEEEEENS4_6LayoutINS5_IJSD_SD_SD_EEENS5_IJNSA_ILi0EEESU_SU_EEEEENS5_IJNS4_10UnderscoreESX_SX_EEEEENS4_23SM90_TMA_LOAD_MULTICASTENS4_14ComposedLayoutINS4_7SwizzleILi3ELi4ELi3EEENS4_18smem_ptr_flag_bitsILi32EEENSS_INS5_IJNSA_ILi8EEENSA_ILi32EEEEEENS5_IJS17_SD_EEEEEEEvNS4_8identityES10_S1B_vS1C_EENS_8epilogue10collective18CollectiveEpilogueINS1E_23Sm100TmaWarpSpecializedILi3ELi2ELi16ELb1ELb0EEEJSH_NS5_IJNSS_ISG_SD_EENSS_IS17_SD_EEEEESI_SJ_SI_SJ_NS1E_6fusion15FusionCallbacksIS1I_NS1M_17LinearCombinationISI_fSI_fLNS_15FloatRoundStyleE2EEESH_S1L_JEEENS4_5SM1004TMEM4LOAD26SM100_TMEM_LOAD_16dp128b8xENS4_13SM90_TMA_LOADES1B_NS4_17SM75_U32x4_LDSM_NENS4_14SM90_TMA_STOREES1B_NS4_17SM90_U32x4_STSM_NENS4_39AutoVectorizingCopyWithAssumedAlignmentILi128EEEEEEvvEEEEvNT_6ParamsE) ;  /* 0xffffff74026c7950 */ /* 0x000fea0003c3ffff */
        .weak           $__internal_1_$__cuda_sm10x_tcgen05_guardrail_trap_phase_invalid_during_alloc
        .type           $__internal_1_$__cuda_sm10x_tcgen05_guardrail_trap_phase_invalid_during_alloc,@function
        .size           $__internal_1_$__cuda_sm10x_tcgen05_guardrail_trap_phase_invalid_during_alloc,($__internal_2_$__cuda_sm10x_tcgen05_guardrail_trap_unallocated_columns_being_dealloced - $__internal_1_$__cuda_sm10x_tcgen05_guardrail_trap_phase_invalid_during_alloc)
$__internal_1_$__cuda_sm10x_tcgen05_guardrail_trap_phase_invalid_during_alloc:
[----:B------:R-:W-:Y:S05]  /*8a50*/  BPT.TRAP 0x1 ;  /* 0x000000040000795c */ /* 0x000fea0000300000 */
[----:B------:R-:W-:-:S04]  /*8a60*/  MOV R5, 0x0 ;  /* 0x0000000000057802 */ /* 0x000fc80000000f00 */
[----:B------:R-:W-:Y:S05]  /*8a70*/  RET.REL.NODEC R4 `(_ZN7cutlass13device_kernelINS_4gemm6kernel13GemmUniversalIN4cute5tupleIJiiiiEEENS1_10collective13CollectiveMmaINS1_35MainloopSm100TmaUmmaWarpSpecializedILi6ELi2ELi4ENS5_IJNS4_1CILi4EEENSA_ILi2EEENSA_ILi1EEEEEEEENS5_IJNSA_ILi64EEESG_SG_EEENS_10tfloat32_tENS5_IJlSD_lEEESI_SJ_NS4_8TiledMMAINS4_8MMA_AtomIJNS4_17SM100_MMA_TF32_SSISI_SI_fLi64ELi64ELNS4_4UMMA5MajorE0ELSO_0ELNSN_7ScaleInE0ELSP_0EEEEEENS4_6LayoutINS5_IJSD_SD_SD_EEENS5_IJNSA_ILi0EEESU_SU_EEEEENS5_IJNS4_10UnderscoreESX_SX_EEEEENS4_23SM90_TMA_LOAD_MULTICASTENS4_14ComposedLayoutINS4_7SwizzleILi3ELi4ELi3EEENS4_18smem_ptr_flag_bitsILi32EEENSS_INS5_IJNSA_ILi8EEENSA_ILi32EEEEEENS5_IJS17_SD_EEEEEEEvNS4_8identityES10_S1B_vS1C_EENS_8epilogue10collective18CollectiveEpilogueINS1E_23Sm100TmaWarpSpecializedILi3ELi2ELi16ELb1ELb0EEEJSH_NS5_IJNSS_ISG_SD_EENSS_IS17_SD_EEEEESI_SJ_SI_SJ_NS1E_6fusion15FusionCallbacksIS1I_NS1M_17LinearCombinationISI_fSI_fLNS_15FloatRoundStyleE2EEESH_S1L_JEEENS4_5SM1004TMEM4LOAD26SM100_TMEM_LOAD_16dp128b8xENS4_13SM90_TMA_LOADES1B_NS4_17SM75_U32x4_LDSM_NENS4_14SM90_TMA_STOREES1B_NS4_17SM90_U32x4_STSM_NENS4_39AutoVectorizingCopyWithAssumedAlignmentILi128EEEEEEvvEEEEvNT_6ParamsE) ;  /* 0xffffff7404607950 */ /* 0x000fea0003c3ffff */
        .weak           $__internal_2_$__cuda_sm10x_tcgen05_guardrail_trap_unallocated_columns_being_dealloced
        .type           $__internal_2_$__cuda_sm10x_tcgen05_guardrail_trap_unallocated_columns_being_dealloced,@function
        .size           $__internal_2_$__cuda_sm10x_tcgen05_guardrail_trap_unallocated_columns_being_dealloced,(.L_x_171 - $__internal_2_$__cuda_sm10x_tcgen05_guardrail_trap_unallocated_columns_being_dealloced)
$__internal_2_$__cuda_sm10x_tcgen05_guardrail_trap_unallocated_columns_being_dealloced:
[----:B------:R-:W-:Y:S05]  /*8a80*/  BPT.TRAP 0x1 ;  /* 0x000000040000795c */ /* 0x000fea0000300000 */
[----:B------:R-:W-:-:S04]  /*8a90*/  HFMA2 R3, -RZ, RZ, 0, 0 ;  /* 0x00000000ff037431 */ /* 0x000fc800000001ff */
[----:B------:R-:W-:Y:S05]  /*8aa0*/  RET.REL.NODEC R2 `(_ZN7cutlass13device_kernelINS_4gemm6kernel13GemmUniversalIN4cute5tupleIJiiiiEEENS1_10collective13CollectiveMmaINS1_35MainloopSm100TmaUmmaWarpSpecializedILi6ELi2ELi4ENS5_IJNS4_1CILi4EEENSA_ILi2EEENSA_ILi1EEEEEEEENS5_IJNSA_ILi64EEESG_SG_EEENS_10tfloat32_tENS5_IJlSD_lEEESI_SJ_NS4_8TiledMMAINS4_8MMA_AtomIJNS4_17SM100_MMA_TF32_SSISI_SI_fLi64ELi64ELNS4_4UMMA5MajorE0ELSO_0ELNSN_7ScaleInE0ELSP_0EEEEEENS4_6LayoutINS5_IJSD_SD_SD_EEENS5_IJNSA_ILi0EEESU_SU_EEEEENS5_IJNS4_10UnderscoreESX_SX_EEEEENS4_23SM90_TMA_LOAD_MULTICASTENS4_14ComposedLayoutINS4_7SwizzleILi3ELi4ELi3EEENS4_18smem_ptr_flag_bitsILi32EEENSS_INS5_IJNSA_ILi8EEENSA_ILi32EEEEEENS5_IJS17_SD_EEEEEEEvNS4_8identityES10_S1B_vS1C_EENS_8epilogue10collective18CollectiveEpilogueINS1E_23Sm100TmaWarpSpecializedILi3ELi2ELi16ELb1ELb0EEEJSH_NS5_IJNSS_ISG_SD_EENSS_IS17_SD_EEEEESI_SJ_SI_SJ_NS1E_6fusion15FusionCallbacksIS1I_NS1M_17LinearCombinationISI_fSI_fLNS_15FloatRoundStyleE2EEESH_S1L_JEEENS4_5SM1004TMEM4LOAD26SM100_TMEM_LOAD_16dp128b8xENS4_13SM90_TMA_LOADES1B_NS4_17SM75_U32x4_LDSM_NENS4_14SM90_TMA_STOREES1B_NS4_17SM90_U32x4_STSM_NENS4_39AutoVectorizingCopyWithAssumedAlignmentILi128EEEEEEvvEEEEvNT_6ParamsE) ;  /* 0xffffff7402547950 */ /* 0x000fea0003c3ffff */
.L_x_170:
[----:B------:R-:W-:-:S00]  /*8ab0*/  BRA `(.L_x_170) ;  /* 0xfffffffc00fc7947 */ /* 0x000fc0000383ffff */
[----:B------:R-:W-:-:S00]  /*8ac0*/  NOP ;  /* 0x0000000000007918 */ /* 0x000fc00000000000 */
        /* <DEDUP_REMOVED lines=11> */
.L_x_171:


//--------------------- .nv.global.init           --------------------------
	.section	.nv.global.init,"aw",@progbits
.nv.global.init:
	.type		$str$27,@object
	.size		$str$27,($str$28 - $str$27)
$str$27:
        /*0000*/ 	.byte	0x28, 0x61, 0x64, 0x64, 0x72, 0x65, 0x73, 0x73, 0x20, 0x26, 0x20, 0x6d, 0x61, 0x73, 0x6b, 0x29
        /*0010*/ 	.byte	0x20, 0x3d, 0x3d, 0x20, 0x30, 0x00
	.type		$str$28,@object
	.size		$str$28,($str$26 - $str$28)
$str$28:
        /*0016*/ 	.byte	0x2f, 0x74, 0x6d, 0x70, 0x2f, 0x63, 0x75, 0x74, 0x6c, 0x61, 0x73, 0x73, 0x5f, 0x73, 0x77, 0x65
        /*0026*/ 	.byte	0x65, 0x70, 0x5f, 0x73, 0x72, 0x63, 0x2f, 0x69, 0x6e, 0x63, 0x6c, 0x75, 0x64, 0x65, 0x2f, 0x63
        /*0036*/ 	.byte	0x75, 0x74, 0x65, 0x2f, 0x70, 0x6f, 0x69, 0x6e, 0x74, 0x65, 0x72, 0x5f, 0x66, 0x6c, 0x61, 0x67
        /*0046*/ 	.byte	0x67, 0x65, 0x64, 0x2e, 0x68, 0x70, 0x70, 0x00
	.type		$str$26,@object
	.size		$str$26,($str$25 - $str$26)
$str$26:
        /*004e*/ 	.byte	0x2f, 0x74, 0x6d, 0x70, 0x2f, 0x63, 0x75, 0x74, 0x6c, 0x61, 0x73, 0x73, 0x5f, 0x73, 0x77, 0x65
        /*005e*/ 	.byte	0x65, 0x70, 0x5f, 0x73, 0x72, 0x63, 0x2f, 0x69, 0x6e, 0x63, 0x6c, 0x75, 0x64, 0x65, 0x2f, 0x63
        /*006e*/ 	.byte	0x75, 0x74, 0x65, 0x2f, 0x61, 0x74, 0x6f, 0x6d, 0x2f, 0x63, 0x6f, 0x70, 0x79, 0x5f, 0x74, 0x72
        /*007e*/ 	.byte	0x61, 0x69, 0x74, 0x73, 0x5f, 0x73, 0x6d, 0x31, 0x30, 0x30, 0x2e, 0x68, 0x70, 0x70, 0x00
	.type		$str$25,@object
	.size		$str$25,(__unnamed_1 - $str$25)
$str$25:
        /*008d*/ 	.byte	0x28, 0x28, 0x75, 0x69, 0x6e, 0x74, 0x33, 0x32, 0x5f, 0x74, 0x28, 0x74, 0x68, 0x72, 0x65, 0x61
        /*009d*/ 	.byte	0x64, 0x49, 0x64, 0x78, 0x2e, 0x78, 0x29, 0x20, 0x2f, 0x20, 0x33, 0x32, 0x29, 0x20, 0x25, 0x20
        /*00ad*/ 	.byte	0x34, 0x29, 0x20, 0x3d, 0x3d, 0x20, 0x28, 0x28, 0x28, 0x74, 0x6d, 0x65, 0x6d, 0x5f, 0x61, 0x64
        /*00bd*/ 	.byte	0x64, 0x72, 0x20, 0x3e, 0x3e, 0x20, 0x31, 0x36, 0x29, 0x20, 0x2f, 0x20, 0x33, 0x32, 0x29, 0x20
        /*00cd*/ 	.byte	0x25, 0x20, 0x34, 0x29, 0x00
	.type		__unnamed_1,@object
	.size		__unnamed_1,(__unnamed_2 - __unnamed_1)
__unnamed_1:
        /*00d2*/ 	.byte	0x61, 0x75, 0x74, 0x6f, 0x20, 0x63, 0x75, 0x74, 0x65, 0x3a, 0x3a, 0x61, 0x73, 0x5f, 0x70, 0x6f
        /* <DEDUP_REMOVED lines=24> */
        /*0262*/ 	.byte	0x30, 0x34, 0x38, 0x3e, 0x3e, 0x3e, 0x3e, 0x5d, 0x00
	.type		__unnamed_2,@object
	.size		__unnamed_2,(.L_2 - __unnamed_2)
__unnamed_2:
        /* <DEDUP_REMOVED lines=45> */
        /*053b*/ 	.byte	0x3e, 0x3e, 0x3e, 0x5d, 0x00
.L_2:


//--------------------- .nv.shared._ZN7cutlass13device_kernelINS_4gemm6kernel13GemmUniversalIN4cute5tupleIJiiiiEEENS1_10collective13CollectiveMmaINS1_35MainloopSm100TmaUmmaWarpSpecializedILi6ELi2ELi4ENS5_IJNS4_1CILi4EEENSA_ILi2EEENSA_ILi1EEEEEEEENS5_IJNSA_ILi64EEESG_SG_EEENS_10tfloat32_tENS5_IJlSD_lEEESI_SJ_NS4_8TiledMMAINS4_8MMA_AtomIJNS4_17SM100_MMA_TF32_SSISI_SI_fLi64ELi64ELNS4_4UMMA5MajorE0ELSO_0ELNSN_7ScaleInE0ELSP_0EEEEEENS4_6LayoutINS5_IJSD_SD_SD_EEENS5_IJNSA_ILi0EEESU_SU_EEEEENS5_IJNS4_10UnderscoreESX_SX_EEEEENS4_23SM90_TMA_LOAD_MULTICASTENS4_14ComposedLayoutINS4_7SwizzleILi3ELi4ELi3EEENS4_18smem_ptr_flag_bitsILi32EEENSS_INS5_IJNSA_ILi8EEENSA_ILi32EEEEEENS5_IJS17_SD_EEEEEEEvNS4_8identityES10_S1B_vS1C_EENS_8epilogue10collective18CollectiveEpilogueINS1E_23Sm100TmaWarpSpecializedILi3ELi2ELi16ELb1ELb0EEEJSH_NS5_IJNSS_ISG_SD_EENSS_IS17_SD_EEEEESI_SJ_SI_SJ_NS1E_6fusion15FusionCallbacksIS1I_NS1M_17LinearCombinationISI_fSI_fLNS_15FloatRoundStyleE2EEESH_S1L_JEEENS4_5SM1004TMEM4LOAD26SM100_TMEM_LOAD_16dp128b8xENS4_13SM90_TMA_LOADES1B_NS4_17SM75_U32x4_LDSM_NENS4_14SM90_TMA_STOREES1B_NS4_17SM90_U32x4_STSM_NENS4_39AutoVectorizingCopyWithAssumedAlignmentILi128EEEEEEvvEEEEvNT_6ParamsE --------------------------
	.section	.nv.shared._ZN7cutlass13device_kernelINS_4gemm6kernel13GemmUniversalIN4cute5tupleIJiiiiEEENS1_10collective13CollectiveMmaINS1_35MainloopSm100TmaUmmaWarpSpecializedILi6ELi2ELi4ENS5_IJNS4_1CILi4EEENSA_ILi2EEENSA_ILi1EEEEEEEENS5_IJNSA_ILi64EEESG_SG_EEENS_10tfloat32_tENS5_IJlSD_lEEESI_SJ_NS4_8TiledMMAINS4_8MMA_AtomIJNS4_17SM100_MMA_TF32_SSISI_SI_fLi64ELi64ELNS4_4UMMA5MajorE0ELSO_0ELNSN_7ScaleInE0ELSP_0EEEEEENS4_6LayoutINS5_IJSD_SD_SD_EEENS5_IJNSA_ILi0EEESU_SU_EEEEENS5_IJNS4_10UnderscoreESX_SX_EEEEENS4_23SM90_TMA_LOAD_MULTICASTENS4_14ComposedLayoutINS4_7SwizzleILi3ELi4ELi3EEENS4_18smem_ptr_flag_bitsILi32EEENSS_INS5_IJNSA_ILi8EEENSA_ILi32EEEEEENS5_IJS17_SD_EEEEEEEvNS4_8identityES10_S1B_vS1C_EENS_8epilogue10collective18CollectiveEpilogueINS1E_23Sm100TmaWarpSpecializedILi3ELi2ELi16ELb1ELb0EEEJSH_NS5_IJNSS_ISG_SD_EENSS_IS17_SD_EEEEESI_SJ_SI_SJ_NS1E_6fusion15FusionCallbacksIS1I_NS1M_17LinearCombinationISI_fSI_fLNS_15FloatRoundStyleE2EEESH_S1L_JEEENS4_5SM1004TMEM4LOAD26SM100_TMEM_LOAD_16dp128b8xENS4_13SM90_TMA_LOADES1B_NS4_17SM75_U32x4_LDSM_NENS4_14SM90_TMA_STOREES1B_NS4_17SM90_U32x4_STSM_NENS4_39AutoVectorizingCopyWithAssumedAlignmentILi128EEEEEEvvEEEEvNT_6ParamsE,"aw",@nobits
	.sectionflags	@""
	.align	16
	.zero		1024


//--------------------- .nv.shared.reserved.0     --------------------------
	.section	.nv.shared.reserved.0,"aw",@nobits
	.weak		__nv_reservedSMEM_offset_0_alias
	.size		__nv_reservedSMEM_offset_0_alias, 0, 64
	.other		__nv_reservedSMEM_offset_0_alias,@"STO_CUDA_RESERVED_SHARED STV_DEFAULT"
__nv_reservedSMEM_offset_0_alias:
	.zero		0
.nv.shared.reserved.0:
	.zero		64
	.weak		__nv_reservedSMEM_tcgen05_partition
	.type		__nv_reservedSMEM_tcgen05_partition,@object
	.size		__nv_reservedSMEM_tcgen05_partition,(.L_0 - __nv_reservedSMEM_tcgen05_partition)
__nv_reservedSMEM_tcgen05_partition:
	.zero		32
.L_0:


//--------------------- .nv.global                --------------------------
	.section	.nv.global,"aw",@nobits
.nv.global:
	.type		_ZN40_INTERNAL_a2033a46_4_k_cu_64e47d47_339074cute1_E,@object
	.size		_ZN40_INTERNAL_a2033a46_4_k_cu_64e47d47_339074cute1_E,(_ZN40_INTERNAL_a2033a46_4_k_cu_64e47d47_339074cuda3std3__45__cpo6cbeginE - _ZN40_INTERNAL_a2033a46_4_k_cu_64e47d47_339074cute1_E)
_ZN40_INTERNAL_a2033a46_4_k_cu_64e47d47_339074cute1_E:
	.zero		1
	.type		_ZN40_INTERNAL_a2033a46_4_k_cu_64e47d47_339074cuda3std3__45__cpo6cbeginE,@object
	.size		_ZN40_INTERNAL_a2033a46_4_k_cu_64e47d47_339074cuda3std3__45__cpo6cbeginE,(_ZN40_INTERNAL_a2033a46_4_k_cu_64e47d47_339074cuda3std3__48in_placeE - _ZN40_INTERNAL_a2033a46_4_k_cu_64e47d47_339074cuda3std3__45__cpo6cbeginE)
_ZN40_INTERNAL_a2033a46_4_k_cu_64e47d47_339074cuda3std3__45__cpo6cbeginE:
	.zero		1
	.type		_ZN40_INTERNAL_a2033a46_4_k_cu_64e47d47_339074cuda3std3__48in_placeE,@object
	.size		_ZN40_INTERNAL_a2033a46_4_k_cu_64e47d47_339074cuda3std3__48in_placeE,(_ZN40_INTERNAL_a2033a46_4_k_cu_64e47d47_339074cuda3std6ranges3__45__cpo9iter_moveE - _ZN40_INTERNAL_a2033a46_4_k_cu_64e47d47_339074cuda3std3__48in_placeE)
_ZN40_INTERNAL_a2033a46_4_k_cu_64e47d47_339074cuda3std3__48in_placeE:
	.zero		1
	.type		_ZN40_INTERNAL_a2033a46_4_k_cu_64e47d47_339074cuda3std6ranges3__45__cpo9iter_moveE,@object
	.size		_ZN40_INTERNAL_a2033a46_4_k_cu_64e47d47_339074cuda3std6ranges3__45__cpo9iter_moveE,(_ZN40_INTERNAL_a2033a46_4_k_cu_64e47d47_339074cuda3std3__45__cpo5beginE - _ZN40_INTERNAL_a2033a46_4_k_cu_64e47d47_339074cuda3std6ranges3__45__cpo9iter_moveE)
_ZN40_INTERNAL_a2033a46_4_k_cu_64e47d47_339074cuda3std6ranges3__45__cpo9iter_moveE:
	.zero		1
	.type		_ZN40_INTERNAL_a2033a46_4_k_cu_64e47d47_339074cuda3std3__45__cpo5beginE,@object
	.size		_ZN40_INTERNAL_a2033a46_4_k_cu_64e47d47_339074cuda3std3__45__cpo5beginE,(_ZN40_INTERNAL_a2033a46_4_k_cu_64e47d47_339074cuda3std3__442_GLOBAL__N__a2033a46_4_k_cu_64e47d47_339076ignoreE - _ZN40_INTERNAL_a2033a46_4_k_cu_64e47d47_339074cuda3std3__45__cpo5beginE)
_ZN40_INTERNAL_a2033a46_4_k_cu_64e47d47_339074cuda3std3__45__cpo5beginE:
	.zero		1
	.type		_ZN40_INTERNAL_a2033a46_4_k_cu_64e47d47_339074cuda3std3__442_GLOBAL__N__a2033a46_4_k_cu_64e47d47_339076ignoreE,@object
	.size		_ZN40_INTERNAL_a2033a46_4_k_cu_64e47d47_339074cuda3std3__442_GLOBAL__N__a2033a46_4_k_cu_64e47d47_339076ignoreE,(_ZN40_INTERNAL_a2033a46_4_k_cu_64e47d47_339074cute7productE - _ZN40_INTERNAL_a2033a46_4_k_cu_64e47d47_339074cuda3std3__442_GLOBAL__N__a2033a46_4_k_cu_64e47d47_339076ignoreE)
_ZN40_INTERNAL_a2033a46_4_k_cu_64e47d47_339074cuda3std3__442_GLOBAL__N__a2033a46_4_k_cu_64e47d47_339076ignoreE:
	.zero		1
	.type		_ZN40_INTERNAL_a2033a46_4_k_cu_64e47d47_339074cute7productE,@object
	.size		_ZN40_INTERNAL_a2033a46_4_k_cu_64e47d47_339074cute7productE,(_ZN40_INTERNAL_a2033a46_4_k_cu_64e47d47_339074cuda3std3__45__cpo3endE - _ZN40_INTERNAL_a2033a46_4_k_cu_64e47d47_339074cute7productE)
_ZN40_INTERNAL_a2033a46_4_k_cu_64e47d47_339074cute7productE:
	.zero		1
	.type		_ZN40_INTERNAL_a2033a46_4_k_cu_64e47d47_339074cuda3std3__45__cpo3endE,@object
	.size		_ZN40_INTERNAL_a2033a46_4_k_cu_64e47d47_339074cuda3std3__45__cpo3endE,(_ZN40_INTERNAL_a2033a46_4_k_cu_64e47d47_339074cuda3std3__419piecewise_constructE - _ZN40_INTERNAL_a2033a46_4_k_cu_64e47d47_339074cuda3std3__45__cpo3endE)
_ZN40_INTERNAL_a2033a46_4_k_cu_64e47d47_339074cuda3std3__45__cpo3endE:
	.zero		1
	.type		_ZN40_INTERNAL_a2033a46_4_k_cu_64e47d47_339074cuda3std3__419piecewise_constructE,@object
	.size		_ZN40_INTERNAL_a2033a46_4_k_cu_64e47d47_339074cuda3std3__419piecewise_constructE,(_ZN40_INTERNAL_a2033a46_4_k_cu_64e47d47_339074cuda3std3__45__cpo4cendE - _ZN40_INTERNAL_a2033a46_4_k_cu_64e47d47_339074cuda3std3__419piecewise_constructE)
_ZN40_INTERNAL_a2033a46_4_k_cu_64e47d47_339074cuda3std3__419piecewise_constructE:
	.zero		1
	.type		_ZN40_INTERNAL_a2033a46_4_k_cu_64e47d47_339074cuda3std3__45__cpo4cendE,@object
	.size		_ZN40_INTERNAL_a2033a46_4_k_cu_64e47d47_339074cuda3std3__45__cpo4cendE,(_ZN40_INTERNAL_a2033a46_4_k_cu_64e47d47_339074cuda3std6ranges3__45__cpo4swapE - _ZN40_INTERNAL_a2033a46_4_k_cu_64e47d47_339074cuda3std3__45__cpo4cendE)
_ZN40_INTERNAL_a2033a46_4_k_cu_64e47d47_339074cuda3std3__45__cpo4cendE:
	.zero		1
	.type		_ZN40_INTERNAL_a2033a46_4_k_cu_64e47d47_339074cuda3std6ranges3__45__cpo4swapE,@object
	.size		_ZN40_INTERNAL_a2033a46_4_k_cu_64e47d47_339074cuda3std6ranges3__45__cpo4swapE,(.L_10 - _ZN40_INTERNAL_a2033a46_4_k_cu_64e47d47_339074cuda3std6ranges3__45__cpo4swapE)
_ZN40_INTERNAL_a2033a46_4_k_cu_64e47d47_339074cuda3std6ranges3__45__cpo4swapE:
	.zero		1
.L_10:


//--------------------- .nv.constant0._ZN7cutlass13device_kernelINS_4gemm6kernel13GemmUniversalIN4cute5tupleIJiiiiEEENS1_10collective13CollectiveMmaINS1_35MainloopSm100TmaUmmaWarpSpecializedILi6ELi2ELi4ENS5_IJNS4_1CILi4EEENSA_ILi2EEENSA_ILi1EEEEEEEENS5_IJNSA_ILi64EEESG_SG_EEENS_10tfloat32_tENS5_IJlSD_lEEESI_SJ_NS4_8TiledMMAINS4_8MMA_AtomIJNS4_17SM100_MMA_TF32_SSISI_SI_fLi64ELi64ELNS4_4UMMA5MajorE0ELSO_0ELNSN_7ScaleInE0ELSP_0EEEEEENS4_6LayoutINS5_IJSD_SD_SD_EEENS5_IJNSA_ILi0EEESU_SU_EEEEENS5_IJNS4_10UnderscoreESX_SX_EEEEENS4_23SM90_TMA_LOAD_MULTICASTENS4_14ComposedLayoutINS4_7SwizzleILi3ELi4ELi3EEENS4_18smem_ptr_flag_bitsILi32EEENSS_INS5_IJNSA_ILi8EEENSA_ILi32EEEEEENS5_IJS17_SD_EEEEEEEvNS4_8identityES10_S1B_vS1C_EENS_8epilogue10collective18CollectiveEpilogueINS1E_23Sm100TmaWarpSpecializedILi3ELi2ELi16ELb1ELb0EEEJSH_NS5_IJNSS_ISG_SD_EENSS_IS17_SD_EEEEESI_SJ_SI_SJ_NS1E_6fusion15FusionCallbacksIS1I_NS1M_17LinearCombinationISI_fSI_fLNS_15FloatRoundStyleE2EEESH_S1L_JEEENS4_5SM1004TMEM4LOAD26SM100_TMEM_LOAD_16dp128b8xENS4_13SM90_TMA_LOADES1B_NS4_17SM75_U32x4_LDSM_NENS4_14SM90_TMA_STOREES1B_NS4_17SM90_U32x4_STSM_NENS4_39AutoVectorizingCopyWithAssumedAlignmentILi128EEEEEEvvEEEEvNT_6ParamsE --------------------------
	.section	.nv.constant0._ZN7cutlass13device_kernelINS_4gemm6kernel13GemmUniversalIN4cute5tupleIJiiiiEEENS1_10collective13CollectiveMmaINS1_35MainloopSm100TmaUmmaWarpSpecializedILi6ELi2ELi4ENS5_IJNS4_1CILi4EEENSA_ILi2EEENSA_ILi1EEEEEEEENS5_IJNSA_ILi64EEESG_SG_EEENS_10tfloat32_tENS5_IJlSD_lEEESI_SJ_NS4_8TiledMMAINS4_8MMA_AtomIJNS4_17SM100_MMA_TF32_SSISI_SI_fLi64ELi64ELNS4_4UMMA5MajorE0ELSO_0ELNSN_7ScaleInE0ELSP_0EEEEEENS4_6LayoutINS5_IJSD_SD_SD_EEENS5_IJNSA_ILi0EEESU_SU_EEEEENS5_IJNS4_10UnderscoreESX_SX_EEEEENS4_23SM90_TMA_LOAD_MULTICASTENS4_14ComposedLayoutINS4_7SwizzleILi3ELi4ELi3EEENS4_18smem_ptr_flag_bitsILi32EEENSS_INS5_IJNSA_ILi8EEENSA_ILi32EEEEEENS5_IJS17_SD_EEEEEEEvNS4_8identityES10_S1B_vS1C_EENS_8epilogue10collective18CollectiveEpilogueINS1E_23Sm100TmaWarpSpecializedILi3ELi2ELi16ELb1ELb0EEEJSH_NS5_IJNSS_ISG_SD_EENSS_IS17_SD_EEEEESI_SJ_SI_SJ_NS1E_6fusion15FusionCallbacksIS1I_NS1M_17LinearCombinationISI_fSI_fLNS_15FloatRoundStyleE2EEESH_S1L_JEEENS4_5SM1004TMEM4LOAD26SM100_TMEM_LOAD_16dp128b8xENS4_13SM90_TMA_LOADES1B_NS4_17SM75_U32x4_LDSM_NENS4_14SM90_TMA_STOREES1B_NS4_17SM90_U32x4_STSM_NENS4_39AutoVectorizingCopyWithAssumedAlignmentILi128EEEEEEvvEEEEvNT_6ParamsE,"a",@progbits
	.sectionflags	@""
	.align	4
.nv.constant0._ZN7cutlass13device_kernelINS_4gemm6kernel13GemmUniversalIN4cute5tupleIJiiiiEEENS1_10collective13CollectiveMmaINS1_35MainloopSm100TmaUmmaWarpSpecializedILi6ELi2ELi4ENS5_IJNS4_1CILi4EEENSA_ILi2EEENSA_ILi1EEEEEEEENS5_IJNSA_ILi64EEESG_SG_EEENS_10tfloat32_tENS5_IJlSD_lEEESI_SJ_NS4_8TiledMMAINS4_8MMA_AtomIJNS4_17SM100_MMA_TF32_SSISI_SI_fLi64ELi64ELNS4_4UMMA5MajorE0ELSO_0ELNSN_7ScaleInE0ELSP_0EEEEEENS4_6LayoutINS5_IJSD_SD_SD_EEENS5_IJNSA_ILi0EEESU_SU_EEEEENS5_IJNS4_10UnderscoreESX_SX_EEEEENS4_23SM90_TMA_LOAD_MULTICASTENS4_14ComposedLayoutINS4_7SwizzleILi3ELi4ELi3EEENS4_18smem_ptr_flag_bitsILi32EEENSS_INS5_IJNSA_ILi8EEENSA_ILi32EEEEEENS5_IJS17_SD_EEEEEEEvNS4_8identityES10_S1B_vS1C_EENS_8epilogue10collective18CollectiveEpilogueINS1E_23Sm100TmaWarpSpecializedILi3ELi2ELi16ELb1ELb0EEEJSH_NS5_IJNSS_ISG_SD_EENSS_IS17_SD_EEEEESI_SJ_SI_SJ_NS1E_6fusion15FusionCallbacksIS1I_NS1M_17LinearCombinationISI_fSI_fLNS_15FloatRoundStyleE2EEESH_S1L_JEEENS4_5SM1004TMEM4LOAD26SM100_TMEM_LOAD_16dp128b8xENS4_13SM90_TMA_LOADES1B_NS4_17SM75_U32x4_LDSM_NENS4_14SM90_TMA_STOREES1B_NS4_17SM90_U32x4_STSM_NENS4_39AutoVectorizingCopyWithAssumedAlignmentILi128EEEEEEvvEEEEvNT_6ParamsE:
	.zero		2944


//--------------------- SYMBOLS --------------------------

	.type		.nv.reservedSmem.offset0,@object
	.size		.nv.reservedSmem.offset0,0x4
	.type		.nv.reservedSmem.cap,@object
	.size		.nv.reservedSmem.cap,0x4
	.type		__assertfail,@function
